def matmul_kernel(
    a_ptr,
    b_ptr,
    c_ptr,
    M,
    N,
    K,
    stride_am,
    stride_ak,
    stride_bk,
    stride_bn,
    stride_cm,
    stride_cn,
    BLOCK_M: tl.constexpr,
    BLOCK_N: tl.constexpr,
    BLOCK_K: tl.constexpr,
    GROUP_M: tl.constexpr,
):
    pid = tl.program_id(axis=0)
    num_pid_m = tl.cdiv(M, BLOCK_M)
    num_pid_n = tl.cdiv(N, BLOCK_N)
    num_pid_in_group = GROUP_M * num_pid_n
    group_id = pid // num_pid_in_group
    first_pid_m = group_id * GROUP_M
    group_size_m = min(num_pid_m - first_pid_m, GROUP_M)
    pid_m = first_pid_m + ((pid % num_pid_in_group) % group_size_m)
    pid_n = (pid % num_pid_in_group) // group_size_m

    offs_am = (pid_m * BLOCK_M + tl.arange(0, BLOCK_M)) % M
    offs_bn = (pid_n * BLOCK_N + tl.arange(0, BLOCK_N)) % N
    offs_k = tl.arange(0, BLOCK_K)
    a_ptrs = a_ptr + offs_am[:, None] * stride_am + offs_k[None, :] * stride_ak
    b_ptrs = b_ptr + offs_k[:, None] * stride_bk + offs_bn[None, :] * stride_bn

    acc = tl.zeros((BLOCK_M, BLOCK_N), dtype=tl.float32)
    for kk in range(0, tl.cdiv(K, BLOCK_K)):
        a = tl.load(a_ptrs, mask=offs_k[None, :] < K - kk * BLOCK_K, other=0.0)
        b = tl.load(b_ptrs, mask=offs_k[:, None] < K - kk * BLOCK_K, other=0.0)
        acc = tl.dot(a, b, acc)
        a_ptrs += BLOCK_K * stride_ak
        b_ptrs += BLOCK_K * stride_bk

    c = acc.to(c_ptr.dtype.element_ty)
    offs_cm = pid_m * BLOCK_M + tl.arange(0, BLOCK_M)
    offs_cn = pid_n * BLOCK_N + tl.arange(0, BLOCK_N)
    c_ptrs = c_ptr + offs_cm[:, None] * stride_cm + offs_cn[None, :] * stride_cn
    mask = (offs_cm[:, None] < M) & (offs_cn[None, :] < N)
    tl.store(c_ptrs, c, mask=mask)

# config = {"BLOCK_K": 16, "BLOCK_M": 64, "BLOCK_N": 256, "GROUP_M": 8, "arch": "sm_90", "dtype": "fp16", "num_ctas": 1, "num_stages": 3, "num_warps": 4}
# arch = sm_90


// ===== COMPILED SASS (sm_90a) =====

	.target	sm_90a

	.elftype	@"ET_EXEC"


//--------------------- .note.nv.tkinfo           --------------------------
	.section	.note.nv.tkinfo,"",@"SHT_NOTE"
	.sectionflags	@"SHF_NOTE_NV_TKINFO"
	.tkinfo
        /*0018*/ 	.word	0x00000002
        /*0030*/ 	.string	""
        /*0030*/ 	.string	"ptxas"
        /*0030*/ 	.string	"Cuda compilation tools, release 13.0, V13.0.88"
        /*0030*/ 	.string	"Build cuda_13.0.r13.0/compiler.36424714_0"
        /*0030*/ 	.string	"-v  -suppress-debug-info  -lineinfo  -arch sm_90a "



//--------------------- .note.nv.cuinfo           --------------------------
	.section	.note.nv.cuinfo,"",@"SHT_NOTE"
	.sectionflags	@"SHF_NOTE_NV_CUINFO"
        /*0018*/ 	.short	0x0002
        /*001a*/ 	.short	0x005a
        /*001c*/ 	.short	0x0082
	.zero		2


//--------------------- .nv.info                  --------------------------
	.section	.nv.info,"",@"SHT_CUDA_INFO"
	.align	4


	//----- nvinfo : EIATTR_REGCOUNT
	.align		4
        /*0000*/ 	.byte	0x04, 0x2f
        /*0002*/ 	.short	(.L_1 - .L_0)
	.align		4
.L_0:
        /*0004*/ 	.word	index@(matmul_kernel)
        /*0008*/ 	.word	0x000000ff


	//----- nvinfo : EIATTR_FRAME_SIZE
	.align		4
.L_1:
        /*000c*/ 	.byte	0x04, 0x11
        /*000e*/ 	.short	(.L_3 - .L_2)
	.align		4
.L_2:
        /*0010*/ 	.word	index@(matmul_kernel)
        /*0014*/ 	.word	0x00000000


	//----- nvinfo : EIATTR_MIN_STACK_SIZE
	.align		4
.L_3:
        /*0018*/ 	.byte	0x04, 0x12
        /*001a*/ 	.short	(.L_5 - .L_4)
	.align		4
.L_4:
        /*001c*/ 	.word	index@(matmul_kernel)
        /*0020*/ 	.word	0x00000000
.L_5:


//--------------------- .nv.compat                --------------------------
	.section	.nv.compat,"",@"SHT_CUDA_COMPAT_INFO"
	.align	4
        /*0000*/ 	.byte	0x02, 0x09, 0x01, 0x00, 0x02, 0x02, 0x04, 0x00, 0x02, 0x05, 0x05, 0x00, 0x03, 0x07, 0x01, 0x01
        /*0010*/ 	.byte	0x02, 0x03, 0x00, 0x00, 0x02, 0x06, 0x01, 0x00, 0x04, 0x0b, 0x08, 0x00, 0x00, 0x00, 0x00, 0x00
        /*0020*/ 	.byte	0x00, 0x00, 0x00, 0x00


//--------------------- .nv.info.matmul_kernel    --------------------------
	.section	.nv.info.matmul_kernel,"",@"SHT_CUDA_INFO"
	.sectionflags	@""
	.align	4


	//----- nvinfo : EIATTR_CUDA_API_VERSION
	.align		4
        /*0000*/ 	.byte	0x04, 0x37
        /*0002*/ 	.short	(.L_7 - .L_6)
.L_6:
        /*0004*/ 	.word	0x00000082


	//----- nvinfo : EIATTR_KPARAM_INFO
	.align		4
.L_7:
        /*0008*/ 	.byte	0x04, 0x17
        /*000a*/ 	.short	(.L_9 - .L_8)
.L_8:
        /*000c*/ 	.word	0x00000000
        /*0010*/ 	.short	0x000d
        /*0012*/ 	.short	0x0048
        /*0014*/ 	.byte	0x00, 0xf4, 0x21, 0x00


	//----- nvinfo : EIATTR_KPARAM_INFO
	.align		4
.L_9:
        /*0018*/ 	.byte	0x04, 0x17
        /*001a*/ 	.short	(.L_11 - .L_10)
.L_10:
        /*001c*/ 	.word	0x00000000
        /*0020*/ 	.short	0x000c
        /*0022*/ 	.short	0x0040
        /*0024*/ 	.byte	0x00, 0xf4, 0x21, 0x00


	//----- nvinfo : EIATTR_KPARAM_INFO
	.align		4
.L_11:
        /*0028*/ 	.byte	0x04, 0x17
        /*002a*/ 	.short	(.L_13 - .L_12)
.L_12:
        /*002c*/ 	.word	0x00000000
        /*0030*/ 	.short	0x000b
        /*0032*/ 	.short	0x0038
        /*0034*/ 	.byte	0x00, 0xf0, 0x11, 0x00


	//----- nvinfo : EIATTR_KPARAM_INFO
	.align		4
.L_13:
        /*0038*/ 	.byte	0x04, 0x17
        /*003a*/ 	.short	(.L_15 - .L_14)
.L_14:
        /*003c*/ 	.word	0x00000000
        /*0040*/ 	.short	0x000a
        /*0042*/ 	.short	0x0034
        /*0044*/ 	.byte	0x00, 0xf0, 0x11, 0x00


	//----- nvinfo : EIATTR_KPARAM_INFO
	.align		4
.L_15:
        /*0048*/ 	.byte	0x04, 0x17
        /*004a*/ 	.short	(.L_17 - .L_16)
.L_16:
        /*004c*/ 	.word	0x00000000
        /*0050*/ 	.short	0x0009
        /*0052*/ 	.short	0x0030
        /*0054*/ 	.byte	0x00, 0xf0, 0x11, 0x00


	//----- nvinfo : EIATTR_KPARAM_INFO
	.align		4
.L_17:
        /*0058*/ 	.byte	0x04, 0x17
        /*005a*/ 	.short	(.L_19 - .L_18)
.L_18:
        /*005c*/ 	.word	0x00000000
        /*0060*/ 	.short	0x0008
        /*0062*/ 	.short	0x002c
        /*0064*/ 	.byte	0x00, 0xf0, 0x11, 0x00


	//----- nvinfo : EIATTR_KPARAM_INFO
	.align		4
.L_19:
        /*0068*/ 	.byte	0x04, 0x17
        /*006a*/ 	.short	(.L_21 - .L_20)
.L_20:
        /*006c*/ 	.word	0x00000000
        /*0070*/ 	.short	0x0007
        /*0072*/ 	.short	0x0028
        /*0074*/ 	.byte	0x00, 0xf0, 0x11, 0x00


	//----- nvinfo : EIATTR_KPARAM_INFO
	.align		4
.L_21:
        /*0078*/ 	.byte	0x04, 0x17
        /*007a*/ 	.short	(.L_23 - .L_22)
.L_22:
        /*007c*/ 	.word	0x00000000
        /*0080*/ 	.short	0x0006
        /*0082*/ 	.short	0x0024
        /*0084*/ 	.byte	0x00, 0xf0, 0x11, 0x00


	//----- nvinfo : EIATTR_KPARAM_INFO
	.align		4
.L_23:
        /*0088*/ 	.byte	0x04, 0x17
        /*008a*/ 	.short	(.L_25 - .L_24)
.L_24:
        /*008c*/ 	.word	0x00000000
        /*0090*/ 	.short	0x0005
        /*0092*/ 	.short	0x0020
        /*0094*/ 	.byte	0x00, 0xf0, 0x11, 0x00


	//----- nvinfo : EIATTR_KPARAM_INFO
	.align		4
.L_25:
        /*0098*/ 	.byte	0x04, 0x17
        /*009a*/ 	.short	(.L_27 - .L_26)
.L_26:
        /*009c*/ 	.word	0x00000000
        /*00a0*/ 	.short	0x0004
        /*00a2*/ 	.short	0x001c
        /*00a4*/ 	.byte	0x00, 0xf0, 0x11, 0x00


	//----- nvinfo : EIATTR_KPARAM_INFO
	.align		4
.L_27:
        /*00a8*/ 	.byte	0x04, 0x17
        /*00aa*/ 	.short	(.L_29 - .L_28)
.L_28:
        /*00ac*/ 	.word	0x00000000
        /*00b0*/ 	.short	0x0003
        /*00b2*/ 	.short	0x0018
        /*00b4*/ 	.byte	0x00, 0xf0, 0x11, 0x00


	//----- nvinfo : EIATTR_KPARAM_INFO
	.align		4
.L_29:
        /*00b8*/ 	.byte	0x04, 0x17
        /*00ba*/ 	.short	(.L_31 - .L_30)
.L_30:
        /*00bc*/ 	.word	0x00000000
        /*00c0*/ 	.short	0x0002
        /*00c2*/ 	.short	0x0010
        /*00c4*/ 	.byte	0x00, 0xf4, 0x21, 0x00


	//----- nvinfo : EIATTR_KPARAM_INFO
	.align		4
.L_31:
        /*00c8*/ 	.byte	0x04, 0x17
        /*00ca*/ 	.short	(.L_33 - .L_32)
.L_32:
        /*00cc*/ 	.word	0x00000000
        /*00d0*/ 	.short	0x0001
        /*00d2*/ 	.short	0x0008
        /*00d4*/ 	.byte	0x00, 0xf4, 0x21, 0x00


	//----- nvinfo : EIATTR_KPARAM_INFO
	.align		4
.L_33:
        /*00d8*/ 	.byte	0x04, 0x17
        /*00da*/ 	.short	(.L_35 - .L_34)
.L_34:
        /*00dc*/ 	.word	0x00000000
        /*00e0*/ 	.short	0x0000
        /*00e2*/ 	.short	0x0000
        /*00e4*/ 	.byte	0x00, 0xf4, 0x21, 0x00


	//----- nvinfo : EIATTR_SPARSE_MMA_MASK
	.align		4
.L_35:
        /*00e8*/ 	.byte	0x03, 0x50
        /*00ea*/ 	.short	0x0000


	//----- nvinfo : EIATTR_MAXREG_COUNT
	.align		4
        /*00ec*/ 	.byte	0x03, 0x1b
        /*00ee*/ 	.short	0x00ff


	//----- nvinfo : EIATTR_NUM_BARRIERS
	.align		4
        /*00f0*/ 	.byte	0x02, 0x4c
        /*00f2*/ 	.byte	0x01
	.zero		1


	//----- nvinfo : EIATTR_MERCURY_ISA_VERSION
	.align		4
        /*00f4*/ 	.byte	0x03, 0x5f
        /*00f6*/ 	.short	0x0101


	//----- nvinfo : EIATTR_EXIT_INSTR_OFFSETS
	.align		4
        /*00f8*/ 	.byte	0x04, 0x1c
        /*00fa*/ 	.short	(.L_37 - .L_36)


	//   ....[0]....
.L_36:
        /*00fc*/ 	.word	0x000089f0


	//   ....[1]....
        /*0100*/ 	.word	0x00008a20


	//----- nvinfo : EIATTR_REQNTID
	.align		4
.L_37:
        /*0104*/ 	.byte	0x04, 0x10
        /*0106*/ 	.short	(.L_39 - .L_38)
.L_38:
        /*0108*/ 	.word	0x00000080
        /*010c*/ 	.word	0x00000001
        /*0110*/ 	.word	0x00000001


	//----- nvinfo : EIATTR_CBANK_PARAM_SIZE
	.align		4
.L_39:
        /*0114*/ 	.byte	0x03, 0x19
        /*0116*/ 	.short	0x0050


	//----- nvinfo : EIATTR_PARAM_CBANK
	.align		4
        /*0118*/ 	.byte	0x04, 0x0a
        /*011a*/ 	.short	(.L_41 - .L_40)
	.align		4
.L_40:
        /*011c*/ 	.word	index@(.nv.constant0.matmul_kernel)
        /*0120*/ 	.short	0x0210
        /*0122*/ 	.short	0x0050


	//----- nvinfo : EIATTR_SW_WAR
	.align		4
.L_41:
        /*0124*/ 	.byte	0x04, 0x36
        /*0126*/ 	.short	(.L_43 - .L_42)
.L_42:
        /*0128*/ 	.word	0x00000008
.L_43:


//--------------------- .nv.callgraph             --------------------------
	.section	.nv.callgraph,"",@"SHT_CUDA_CALLGRAPH"
	.align	4
	.sectionentsize	8
	.align		4
        /*0000*/ 	.word	0x00000000
	.align		4
        /*0004*/ 	.word	0xffffffff
	.align		4
        /*0008*/ 	.word	0x00000000
	.align		4
        /*000c*/ 	.word	0xfffffffe
	.align		4
        /*0010*/ 	.word	0x00000000
	.align		4
        /*0014*/ 	.word	0xfffffffd
	.align		4
        /*0018*/ 	.word	0x00000000
	.align		4
        /*001c*/ 	.word	0xfffffffc


//--------------------- .text.matmul_kernel       --------------------------
	.section	.text.matmul_kernel,"ax",@progbits
	.align	128
        .global         matmul_kernel
        .type           matmul_kernel,@function
        .size           matmul_kernel,(.L_x_3 - matmul_kernel)
        .other          matmul_kernel,@"STO_CUDA_ENTRY STV_DEFAULT"
matmul_kernel:
.text.matmul_kernel:
[----:B------:R-:W-:Y:S08]  /*0000*/  LDC R1, c[0x0][0x28] ;  /* 0x00000a00ff017b82 */ /* 0x000ff00000000800 */
[----:B------:R-:W0:Y:S01]  /*0010*/  LDC.64 R38, c[0x0][0x228] ;  /* 0x00008a00ff267b82 */ /* 0x000e220000000a00 */
[----:B------:R-:W1:Y:S01]  /*0020*/  S2R R5, SR_CTAID.X ;  /* 0x0000000000057919 */ /* 0x000e620000002500 */
[----:B------:R-:W-:Y:S01]  /*0030*/  UMOV UR4, 0x400 ;  /* 0x0000040000047882 */ /* 0x000fe20000000000 */
[----:B------:R-:W-:Y:S01]  /*0040*/  ULDC.64 UR6, c[0x0][0x208] ;  /* 0x0000820000067ab9 */ /* 0x000fe20000000a00 */
[----:B------:R-:W-:-:S02]  /*0050*/  CS2R R68, SRZ ;  /* 0x0000000000447805 */ /* 0x000fc4000001ff00 */
[----:B------:R-:W-:Y:S02]  /*0060*/  CS2R R70, SRZ ;  /* 0x0000000000467805 */ /* 0x000fe4000001ff00 */
[----:B------:R-:W-:Y:S02]  /*0070*/  CS2R R60, SRZ ;  /* 0x00000000003c7805 */ /* 0x000fe4000001ff00 */
[----:B------:R-:W-:Y:S01]  /*0080*/  CS2R R62, SRZ ;  /* 0x00000000003e7805 */ /* 0x000fe2000001ff00 */
[----:B------:R-:W2:Y:S01]  /*0090*/  S2UR UR5, SR_CgaCtaId ;  /* 0x00000000000579c3 */ /* 0x000ea20000008800 */
[----:B------:R-:W-:Y:S02]  /*00a0*/  CS2R R44, SRZ ;  /* 0x00000000002c7805 */ /* 0x000fe4000001ff00 */
[----:B------:R-:W-:Y:S02]  /*00b0*/  CS2R R46, SRZ ;  /* 0x00000000002e7805 */ /* 0x000fe4000001ff00 */
[----:B------:R-:W-:-:S02]  /*00c0*/  CS2R R48, SRZ ;  /* 0x0000000000307805 */ /* 0x000fc4000001ff00 */
[----:B------:R-:W-:Y:S02]  /*00d0*/  CS2R R50, SRZ ;  /* 0x0000000000327805 */ /* 0x000fe4000001ff00 */
[----:B------:R-:W-:Y:S02]  /*00e0*/  CS2R R56, SRZ ;  /* 0x0000000000387805 */ /* 0x000fe4000001ff00 */
[----:B------:R-:W-:Y:S02]  /*00f0*/  CS2R R58, SRZ ;  /* 0x00000000003a7805 */ /* 0x000fe4000001ff00 */
        /* <DEDUP_REMOVED lines=8> */
[----:B------:R-:W-:Y:S01]  /*0180*/  CS2R R96, SRZ ;  /* 0x0000000000607805 */ /* 0x000fe2000001ff00 */
[----:B0-----:R-:W-:Y:S01]  /*0190*/  VIADD R0, R39, 0xff ;  /* 0x000000ff27007836 */ /* 0x001fe20000000000 */
[----:B------:R-:W-:-:S02]  /*01a0*/  CS2R R98, SRZ ;  /* 0x0000000000627805 */ /* 0x000fc4000001ff00 */
[----:B------:R-:W-:Y:S02]  /*01b0*/  CS2R R104, SRZ ;  /* 0x0000000000687805 */ /* 0x000fe4000001ff00 */
[----:B------:R-:W-:Y:S02]  /*01c0*/  CS2R R106, SRZ ;  /* 0x00000000006a7805 */ /* 0x000fe4000001ff00 */
[----:B------:R-:W-:Y:S02]  /*01d0*/  CS2R R112, SRZ ;  /* 0x0000000000707805 */ /* 0x000fe4000001ff00 */
[----:B------:R-:W-:Y:S02]  /*01e0*/  SHF.R.S32.HI R3, RZ, 0x1f, R0 ;  /* 0x0000001fff037819 */ /* 0x000fe40000011400 */
[----:B------:R-:W-:Y:S02]  /*01f0*/  CS2R R114, SRZ ;  /* 0x0000000000727805 */ /* 0x000fe4000001ff00 */
[----:B------:R-:W-:Y:S01]  /*0200*/  CS2R R120, SRZ ;  /* 0x0000000000787805 */ /* 0x000fe2000001ff00 */
[----:B--2---:R-:W-:Y:S01]  /*0210*/  ULEA UR4, UR5, UR4, 0x18 ;  /* 0x0000000405047291 */ /* 0x004fe2000f8ec03f */
[----:B------:R-:W-:-:S02]  /*0220*/  LEA.HI R3, R3, R0, RZ, 0x8 ;  /* 0x0000000003037211 */ /* 0x000fc400078f40ff */
[----:B------:R-:W-:Y:S02]  /*0230*/  CS2R R122, SRZ ;  /* 0x00000000007a7805 */ /* 0x000fe4000001ff00 */
[----:B-1----:R-:W-:Y:S02]  /*0240*/  IABS R8, R5 ;  /* 0x0000000500087213 */ /* 0x002fe40000000000 */
[----:B------:R-:W-:Y:S02]  /*0250*/  CS2R R128, SRZ ;  /* 0x0000000000807805 */ /* 0x000fe4000001ff00 */
[----:B------:R-:W-:Y:S02]  /*0260*/  SHF.R.S32.HI R3, RZ, 0x8, R3 ;  /* 0x00000008ff037819 */ /* 0x000fe40000011403 */
[----:B------:R-:W-:Y:S02]  /*0270*/  CS2R R130, SRZ ;  /* 0x0000000000827805 */ /* 0x000fe4000001ff00 */
[----:B------:R-:W-:-:S02]  /*0280*/  CS2R R136, SRZ ;  /* 0x0000000000887805 */ /* 0x000fc4000001ff00 */
[----:B------:R-:W-:Y:S02]  /*0290*/  CS2R R138, SRZ ;  /* 0x00000000008a7805 */ /* 0x000fe4000001ff00 */
[----:B------:R-:W-:Y:S01]  /*02a0*/  CS2R R144, SRZ ;  /* 0x0000000000907805 */ /* 0x000fe2000001ff00 */
[----:B------:R-:W-:Y:S01]  /*02b0*/  IMAD.SHL.U32 R4, R3, 0x8, RZ ;  /* 0x0000000803047824 */ /* 0x000fe200078e00ff */
[----:B------:R-:W-:-:S04]  /*02c0*/  CS2R R146, SRZ ;  /* 0x0000000000927805 */ /* 0x000fc8000001ff00 */
[-C--:B------:R-:W-:Y:S02]  /*02d0*/  IABS R7, R4.reuse ;  /* 0x0000000400077213 */ /* 0x080fe40000000000 */
[----:B------:R-:W-:Y:S02]  /*02e0*/  IABS R10, R4 ;  /* 0x00000004000a7213 */ /* 0x000fe40000000000 */
[----:B------:R-:W0:Y:S08]  /*02f0*/  I2F.RP R0, R7 ;  /* 0x0000000700007306 */ /* 0x000e300000209400 */
[----:B0-----:R-:W0:Y:S02]  /*0300*/  MUFU.RCP R0, R0 ;  /* 0x0000000000007308 */ /* 0x001e240000001000 */
[----:B0-----:R-:W-:-:S02]  /*0310*/  VIADD R2, R0, 0xffffffe ;  /* 0x0ffffffe00027836 */ /* 0x001fc40000000000 */
[----:B------:R-:W-:-:S04]  /*0320*/  IMAD.MOV R0, RZ, RZ, -R10 ;  /* 0x000000ffff007224 */ /* 0x000fc800078e0a0a */
[----:B------:R0:W1:Y:S02]  /*0330*/  F2I.FTZ.U32.TRUNC.NTZ R3, R2 ;  /* 0x0000000200037305 */ /* 0x000064000021f000 */
[----:B0-----:R-:W-:Y:S02]  /*0340*/  IMAD.MOV.U32 R2, RZ, RZ, RZ ;  /* 0x000000ffff027224 */ /* 0x001fe400078e00ff */
[----:B-1----:R-:W-:-:S04]  /*0350*/  IMAD.MOV R6, RZ, RZ, -R3 ;  /* 0x000000ffff067224 */ /* 0x002fc800078e0a03 */
[----:B------:R-:W-:Y:S02]  /*0360*/  IMAD R9, R6, R7, RZ ;  /* 0x0000000706097224 */ /* 0x000fe400078e02ff */
[----:B------:R-:W-:Y:S02]  /*0370*/  IMAD.MOV.U32 R6, RZ, RZ, R8 ;  /* 0x000000ffff067224 */ /* 0x000fe400078e0008 */
[----:B------:R-:W-:-:S06]  /*0380*/  IMAD.HI.U32 R3, R3, R9, R2 ;  /* 0x0000000903037227 */ /* 0x000fcc00078e0002 */
[----:B------:R-:W-:-:S04]  /*0390*/  IMAD.HI.U32 R3, R3, R6, RZ ;  /* 0x0000000603037227 */ /* 0x000fc800078e00ff */
[----:B------:R-:W-:-:S05]  /*03a0*/  IMAD R0, R3, R0, R6 ;  /* 0x0000000003007224 */ /* 0x000fca00078e0206 */
[----:B------:R-:W-:-:S13]  /*03b0*/  ISETP.GT.U32.AND P1, PT, R7, R0, PT ;  /* 0x000000000700720c */ /* 0x000fda0003f24070 */
[----:B------:R-:W-:Y:S02]  /*03c0*/  @!P1 IMAD.IADD R0, R0, 0x1, -R7 ;  /* 0x0000000100009824 */ /* 0x000fe400078e0a07 */
[----:B------:R-:W-:Y:S01]  /*03d0*/  @!P1 VIADD R3, R3, 0x1 ;  /* 0x0000000103039836 */ /* 0x000fe20000000000 */
[----:B------:R-:W-:Y:S02]  /*03e0*/  ISETP.NE.AND P1, PT, R4, RZ, PT ;  /* 0x000000ff0400720c */ /* 0x000fe40003f25270 */
[----:B------:R-:W-:Y:S02]  /*03f0*/  ISETP.GE.U32.AND P0, PT, R0, R7, PT ;  /* 0x000000070000720c */ /* 0x000fe40003f06070 */
[----:B------:R-:W-:-:S04]  /*0400*/  LOP3.LUT R0, R5, R4, RZ, 0x3c, !PT ;  /* 0x0000000405007212 */ /* 0x000fc800078e3cff */
[----:B------:R-:W-:Y:S01]  /*0410*/  ISETP.GE.AND P2, PT, R0, RZ, PT ;  /* 0x000000ff0000720c */ /* 0x000fe20003f46270 */
[----:B------:R-:W-:-:S06]  /*0420*/  VIADD R0, R38, 0x3f ;  /* 0x0000003f26007836 */ /* 0x000fcc0000000000 */
[----:B------:R-:W-:-:S04]  /*0430*/  @P0 VIADD R3, R3, 0x1 ;  /* 0x0000000103030836 */ /* 0x000fc80000000000 */
[----:B------:R-:W-:Y:S01]  /*0440*/  IMAD.MOV.U32 R2, RZ, RZ, R3 ;  /* 0x000000ffff027224 */ /* 0x000fe200078e0003 */
[----:B------:R-:W-:-:S03]  /*0450*/  SHF.R.S32.HI R3, RZ, 0x1f, R0 ;  /* 0x0000001fff037819 */ /* 0x000fc60000011400 */
[----:B------:R-:W-:Y:S01]  /*0460*/  @!P2 IMAD.MOV R2, RZ, RZ, -R2 ;  /* 0x000000ffff02a224 */ /* 0x000fe200078e0a02 */
[----:B------:R-:W-:Y:S02]  /*0470*/  @!P1 LOP3.LUT R2, RZ, R4, RZ, 0x33, !PT ;  /* 0x00000004ff029212 */ /* 0x000fe400078e33ff */
[----:B------:R-:W-:-:S03]  /*0480*/  LEA.HI R3, R3, R0, RZ, 0x6 ;  /* 0x0000000003037211 */ /* 0x000fc600078f30ff */
[----:B------:R-:W-:Y:S02]  /*0490*/  IMAD.SHL.U32 R243, R2, 0x8, RZ ;  /* 0x0000000802f37824 */ /* 0x000fe400078e00ff */
[----:B------:R-:W-:-:S03]  /*04a0*/  IMAD.MOV R2, RZ, RZ, -R2 ;  /* 0x000000ffff027224 */ /* 0x000fc600078e0a02 */
[----:B------:R-:W-:Y:S01]  /*04b0*/  LEA.HI.SX32 R3, R3, -R243, 0x1a ;  /* 0x800000f303037211 */ /* 0x000fe200078fd2ff */
[----:B------:R-:W-:-:S03]  /*04c0*/  IMAD R4, R4, R2, R5 ;  /* 0x0000000204047224 */ /* 0x000fc600078e0205 */
[----:B------:R-:W-:Y:S02]  /*04d0*/  VIMNMX R11, R3, 0x8, PT ;  /* 0x00000008030b7848 */ /* 0x000fe40003fe0100 */
[----:B------:R-:W-:Y:S02]  /*04e0*/  IABS R9, R4 ;  /* 0x0000000400097213 */ /* 0x000fe40000000000 */
[----:B------:R-:W-:-:S04]  /*04f0*/  IABS R7, R11 ;  /* 0x0000000b00077213 */ /* 0x000fc80000000000 */
[----:B------:R-:W0:Y:S08]  /*0500*/  I2F.RP R0, R7 ;  /* 0x0000000700007306 */ /* 0x000e300000209400 */
[----:B0-----:R-:W0:Y:S02]  /*0510*/  MUFU.RCP R0, R0 ;  /* 0x0000000000007308 */ /* 0x001e240000001000 */
[----:B0-----:R-:W-:-:S06]  /*0520*/  VIADD R3, R0, 0xffffffe ;  /* 0x0ffffffe00037836 */ /* 0x001fcc0000000000 */
[----:B------:R-:W0:Y:S02]  /*0530*/  F2I.FTZ.U32.TRUNC.NTZ R3, R3 ;  /* 0x0000000300037305 */ /* 0x000e24000021f000 */
[----:B0-----:R-:W-:-:S04]  /*0540*/  IMAD.MOV R6, RZ, RZ, -R3 ;  /* 0x000000ffff067224 */ /* 0x001fc800078e0a03 */
[----:B------:R-:W-:Y:S01]  /*0550*/  IMAD.MOV.U32 R2, RZ, RZ, R6 ;  /* 0x000000ffff027224 */ /* 0x000fe200078e0006 */
[----:B------:R-:W-:-:S03]  /*0560*/  IABS R6, R11 ;  /* 0x0000000b00067213 */ /* 0x000fc60000000000 */
[----:B------:R-:W-:Y:S02]  /*0570*/  IMAD R5, R2, R7, RZ ;  /* 0x0000000702057224 */ /* 0x000fe400078e02ff */
[----:B------:R-:W-:Y:S02]  /*0580*/  IMAD.MOV.U32 R2, RZ, RZ, RZ ;  /* 0x000000ffff027224 */ /* 0x000fe400078e00ff */
[----:B------:R-:W-:Y:S02]  /*0590*/  IMAD.MOV R0, RZ, RZ, -R6 ;  /* 0x000000ffff007224 */ /* 0x000fe400078e0a06 */
[----:B------:R-:W-:Y:S01]  /*05a0*/  IMAD.HI.U32 R2, R3, R5, R2 ;  /* 0x0000000503027227 */ /* 0x000fe200078e0002 */
[----:B------:R-:W0:Y:S05]  /*05b0*/  S2R R6, SR_TID.X ;  /* 0x0000000000067919 */ /* 0x000e2a0000002100 */
[----:B------:R-:W-:-:S04]  /*05c0*/  IMAD.HI.U32 R2, R2, R9, RZ ;  /* 0x0000000902027227 */ /* 0x000fc800078e00ff */
[----:B------:R-:W-:-:S05]  /*05d0*/  IMAD R0, R2, R0, R9 ;  /* 0x0000000002007224 */ /* 0x000fca00078e0209 */
[----:B------:R-:W-:-:S13]  /*05e0*/  ISETP.GT.U32.AND P1, PT, R7, R0, PT ;  /* 0x000000000700720c */ /* 0x000fda0003f24070 */
[----:B------:R-:W-:Y:S02]  /*05f0*/  @!P1 IMAD.IADD R0, R0, 0x1, -R7 ;  /* 0x0000000100009824 */ /* 0x000fe400078e0a07 */
[----:B------:R-:W-:Y:S01]  /*0600*/  @!P1 VIADD R2, R2, 0x1 ;  /* 0x0000000102029836 */ /* 0x000fe20000000000 */
[----:B------:R-:W-:Y:S02]  /*0610*/  ISETP.NE.AND P1, PT, R11, RZ, PT ;  /* 0x000000ff0b00720c */ /* 0x000fe40003f25270 */
[----:B------:R-:W-:Y:S02]  /*0620*/  ISETP.GE.U32.AND P0, PT, R0, R7, PT ;  /* 0x000000070000720c */ /* 0x000fe40003f06070 */
[----:B------:R-:W1:Y:S01]  /*0630*/  LDC R7, c[0x0][0x230] ;  /* 0x00008c00ff077b82 */ /* 0x000e620000000800 */
[----:B------:R-:W-:Y:S02]  /*0640*/  LOP3.LUT R0, R4, R11, RZ, 0x3c, !PT ;  /* 0x0000000b04007212 */ /* 0x000fe400078e3cff */
[----:B0-----:R-:W-:-:S02]  /*0650*/  LOP3.LUT R14, R6, 0x70, RZ, 0xc0, !PT ;  /* 0x00000070060e7812 */ /* 0x001fc400078ec0ff */
[----:B------:R-:W-:-:S06]  /*0660*/  ISETP.GE.AND P2, PT, R0, RZ, PT ;  /* 0x000000ff0000720c */ /* 0x000fcc0003f46270 */
[----:B------:R-:W-:-:S04]  /*0670*/  @P0 VIADD R2, R2, 0x1 ;  /* 0x0000000102020836 */ /* 0x000fc80000000000 */
[----:B------:R-:W-:Y:S01]  /*0680*/  IMAD.MOV.U32 R3, RZ, RZ, R2 ;  /* 0x000000ffff037224 */ /* 0x000fe200078e0002 */
[----:B------:R-:W-:-:S03]  /*0690*/  LOP3.LUT R2, R6, 0x3f, RZ, 0xc0, !PT ;  /* 0x0000003f06027812 */ /* 0x000fc600078ec0ff */
[----:B------:R-:W-:Y:S01]  /*06a0*/  @!P2 IMAD.MOV R3, RZ, RZ, -R3 ;  /* 0x000000ffff03a224 */ /* 0x000fe200078e0a03 */
[----:B------:R-:W-:Y:S01]  /*06b0*/  @!P1 LOP3.LUT R3, RZ, R11, RZ, 0x33, !PT ;  /* 0x0000000bff039212 */ /* 0x000fe200078e33ff */
[----:B-1----:R-:W-:-:S04]  /*06c0*/  VIADD R7, R7, 0xf ;  /* 0x0000000f07077836 */ /* 0x002fc80000000000 */
[----:B------:R-:W-:Y:S02]  /*06d0*/  IMAD.MOV R0, RZ, RZ, -R3 ;  /* 0x000000ffff007224 */ /* 0x000fe400078e0a03 */
[----:B------:R-:W-:Y:S01]  /*06e0*/  IMAD.SHL.U32 R3, R3, 0x100, RZ ;  /* 0x0000010003037824 */ /* 0x000fe200078e00ff */
[----:B------:R-:W-:Y:S01]  /*06f0*/  ISETP.GE.AND P0, PT, R7, 0x10, PT ;  /* 0x000000100700780c */ /* 0x000fe20003f06270 */
[----:B------:R-:W-:-:S04]  /*0700*/  IMAD R0, R11, R0, R4 ;  /* 0x000000000b007224 */ /* 0x000fc800078e0204 */
[----:B------:R-:W-:Y:S01]  /*0710*/  IMAD.IADD R243, R243, 0x1, R0 ;  /* 0x00000001f3f37824 */ /* 0x000fe200078e0200 */
[----:B------:R-:W-:-:S03]  /*0720*/  SHF.R.U32.HI R0, RZ, 0x6, R6 ;  /* 0x00000006ff007819 */ /* 0x000fc60000011606 */
[----:B------:R-:W-:Y:S01]  /*0730*/  IMAD R243, R243, 0x40, R2 ;  /* 0x00000040f3f37824 */ /* 0x000fe200078e0202 */
[----:B------:R-:W-:-:S03]  /*0740*/  SGXT.U32 R0, R0, 0x1 ;  /* 0x000000010000781a */ /* 0x000fc60000000000 */
[----:B------:R-:W-:Y:S05]  /*0750*/  @!P0 BRA `(.L_x_0) ;  /* 0x0000003c00ac8947 */ /* 0x000fea0003800000 */
[----:B------:R-:W-:Y:S01]  /*0760*/  IABS R19, R38 ;  /* 0x0000002600137213 */ /* 0x000fe20000000000 */
[----:B------:R-:W-:Y:S01]  /*0770*/  ULDC UR5, c[0x0][0x234] ;  /* 0x00008d0000057ab9 */ /* 0x000fe20000000800 */
[----:B------:R-:W-:Y:S01]  /*0780*/  IABS R4, R39 ;  /* 0x0000002700047213 */ /* 0x000fe20000000000 */
[----:B------:R-:W-:Y:S01]  /*0790*/  ULDC.64 UR8, c[0x0][0x210] ;  /* 0x0000840000087ab9 */ /* 0x000fe20000000a00 */
[----:B------:R-:W0:Y:S01]  /*07a0*/  I2F.RP R9, R19 ;  /* 0x0000001300097306 */ /* 0x000e220000209400 */
[----:B------:R-:W-:Y:S01]  /*07b0*/  LEA.HI R20, R14, R3, RZ, 0x1c ;  /* 0x000000030e147211 */ /* 0x000fe200078fe0ff */
[----:B------:R-:W-:Y:S01]  /*07c0*/  ULDC.64 UR10, c[0x0][0x218] ;  /* 0x00008600000a7ab9 */ /* 0x000fe20000000a00 */
[----:B------:R-:W-:Y:S01]  /*07d0*/  ISETP.GE.AND P4, PT, R243, RZ, PT ;  /* 0x000000fff300720c */ /* 0x000fe20003f86270 */
[----:B------:R-:W1:Y:S01]  /*07e0*/  LDC R252, c[0x0][0x238] ;  /* 0x00008e00fffc7b82 */ /* 0x000e620000000800 */
[----:B------:R-:W-:Y:S01]  /*07f0*/  IABS R71, R20 ;  /* 0x0000001400477213 */ /* 0x000fe20000000000 */
[----:B------:R-:W-:Y:S01]  /*0800*/  VIADD R16, R20, 0xe8 ;  /* 0x000000e814107836 */ /* 0x000fe20000000000 */
[----:B------:R-:W-:Y:S01]  /*0810*/  LOP3.LUT R247, R0, 0xa, RZ, 0xfc, !PT ;  /* 0x0000000a00f77812 */ /* 0x000fe200078efcff */
[----:B------:R-:W2:Y:S01]  /*0820*/  I2F.RP R5, R4 ;  /* 0x0000000400057306 */ /* 0x000ea20000209400 */
[----:B------:R-:W-:Y:S01]  /*0830*/  VIADD R14, R20, 0xf0 ;  /* 0x000000f0140e7836 */ /* 0x000fe20000000000 */
[----:B------:R-:W-:Y:S01]  /*0840*/  LOP3.LUT R245, R0, 0xc, RZ, 0xfc, !PT ;  /* 0x0000000c00f57812 */ /* 0x000fe200078efcff */
[C---:B------:R-:W-:Y:S01]  /*0850*/  VIADD R22, R20.reuse, 0xd0 ;  /* 0x000000d014167836 */ /* 0x040fe20000000000 */
[----:B------:R-:W-:Y:S01]  /*0860*/  IABS R17, R16 ;  /* 0x0000001000117213 */ /* 0x000fe20000000000 */
[C---:B------:R-:W-:Y:S01]  /*0870*/  VIADD R24, R20.reuse, 0xb0 ;  /* 0x000000b014187836 */ /* 0x040fe20000000000 */
[----:B------:R-:W-:Y:S01]  /*0880*/  IABS R15, R14 ;  /* 0x0000000e000f7213 */ /* 0x000fe20000000000 */
[C---:B------:R-:W-:Y:S01]  /*0890*/  VIADD R26, R20.reuse, 0xa8 ;  /* 0x000000a8141a7836 */ /* 0x040fe20000000000 */
[----:B0-----:R-:W0:Y:S01]  /*08a0*/  MUFU.RCP R9, R9 ;  /* 0x0000000900097308 */ /* 0x001e220000001000 */
[C---:B------:R-:W-:Y:S01]  /*08b0*/  VIADD R28, R20.reuse, 0x30 ;  /* 0x00000030141c7836 */ /* 0x040fe20000000000 */
[----:B------:R-:W-:Y:S01]  /*08c0*/  IABS R25, R24 ;  /* 0x0000001800197213 */ /* 0x000fe20000000000 */
[C---:B------:R-:W-:Y:S01]  /*08d0*/  VIADD R30, R20.reuse, 0x28 ;  /* 0x00000028141e7836 */ /* 0x040fe20000000000 */
[----:B------:R-:W-:Y:S01]  /*08e0*/  IABS R27, R26 ;  /* 0x0000001a001b7213 */ /* 0x000fe20000000000 */
[C---:B------:R-:W-:Y:S01]  /*08f0*/  VIADD R32, R20.reuse, 0x20 ;  /* 0x0000002014207836 */ /* 0x040fe20000000000 */
[----:B------:R-:W-:Y:S01]  /*0900*/  IABS R59, R28 ;  /* 0x0000001c003b7213 */ /* 0x000fe20000000000 */
[C---:B------:R-:W-:Y:S01]  /*0910*/  VIADD R34, R20.reuse, 0x18 ;  /* 0x0000001814227836 */ /* 0x040fe20000000000 */
[----:B--2---:R-:W2:Y:S01]  /*0920*/  MUFU.RCP R5, R5 ;  /* 0x0000000500057308 */ /* 0x004ea20000001000 */
[----:B------:R-:W-:Y:S01]  /*0930*/  IABS R61, R30 ;  /* 0x0000001e003d7213 */ /* 0x000fe20000000000 */
[----:B------:R-:W-:Y:S01]  /*0940*/  VIADD R36, R20, 0x10 ;  /* 0x0000001014247836 */ /* 0x000fe20000000000 */
[----:B------:R-:W-:Y:S01]  /*0950*/  IABS R63, R32 ;  /* 0x00000020003f7213 */ /* 0x000fe20000000000 */
[----:B------:R-:W-:Y:S01]  /*0960*/  IMAD.SHL.U32 R2, R2, 0x2, RZ ;  /* 0x0000000202027824 */ /* 0x000fe200078e00ff */
[----:B------:R-:W-:-:S02]  /*0970*/  IABS R65, R34 ;  /* 0x0000002200417213 */ /* 0x000fc40000000000 */
[----:B------:R-:W-:Y:S02]  /*0980*/  CS2R R74, SRZ ;  /* 0x00000000004a7805 */ /* 0x000fe4000001ff00 */
[----:B------:R-:W-:Y:S02]  /*0990*/  IABS R67, R36 ;  /* 0x0000002400437213 */ /* 0x000fe40000000000 */
[----:B------:R-:W-:Y:S01]  /*09a0*/  CS2R R76, SRZ ;  /* 0x00000000004c7805 */ /* 0x000fe2000001ff00 */
[----:B0-----:R-:W-:Y:S01]  /*09b0*/  VIADD R10, R9, 0xffffffe ;  /* 0x0ffffffe090a7836 */ /* 0x001fe20000000000 */
[C---:B------:R-:W-:Y:S02]  /*09c0*/  LOP3.LUT R244, R0.reuse, 0xe, RZ, 0xfc, !PT ;  /* 0x0000000e00f47812 */ /* 0x040fe400078efcff */
[----:B------:R-:W-:Y:S02]  /*09d0*/  CS2R R78, SRZ ;  /* 0x00000000004e7805 */ /* 0x000fe4000001ff00 */
[C---:B------:R-:W-:Y:S01]  /*09e0*/  LOP3.LUT R250, R0.reuse, 0x4, RZ, 0xfc, !PT ;  /* 0x0000000400fa7812 */ /* 0x040fe200078efcff */
[----:B------:R0:W3:Y:S01]  /*09f0*/  F2I.FTZ.U32.TRUNC.NTZ R11, R10 ;  /* 0x0000000a000b7305 */ /* 0x0000e2000021f000 */
[----:B------:R-:W-:-:S02]  /*0a00*/  LOP3.LUT R249, R0, 0x6, RZ, 0xfc, !PT ;  /* 0x0000000600f97812 */ /* 0x000fc400078efcff */
[----:B------:R-:W-:Y:S02]  /*0a10*/  CS2R R80, SRZ ;  /* 0x0000000000507805 */ /* 0x000fe4000001ff00 */
[C---:B------:R-:W-:Y:S01]  /*0a20*/  LOP3.LUT R248, R0.reuse, 0x8, RZ, 0xfc, !PT ;  /* 0x0000000800f87812 */ /* 0x040fe200078efcff */
[----:B--2---:R-:W-:Y:S01]  /*0a30*/  VIADD R8, R5, 0xffffffe ;  /* 0x0ffffffe05087836 */ /* 0x004fe20000000000 */
[----:B------:R-:W-:Y:S02]  /*0a40*/  LOP3.LUT R251, R0, 0x2, RZ, 0xfc, !PT ;  /* 0x0000000200fb7812 */ /* 0x000fe400078efcff */
[----:B------:R-:W-:Y:S02]  /*0a50*/  CS2R R82, SRZ ;  /* 0x0000000000527805 */ /* 0x000fe4000001ff00 */
[----:B------:R-:W-:Y:S01]  /*0a60*/  CS2R R84, SRZ ;  /* 0x0000000000547805 */ /* 0x000fe2000001ff00 */
[----:B------:R2:W4:Y:S01]  /*0a70*/  F2I.FTZ.U32.TRUNC.NTZ R9, R8 ;  /* 0x0000000800097305 */ /* 0x000522000021f000 */
[----:B0-----:R-:W-:Y:S01]  /*0a80*/  IMAD.MOV.U32 R10, RZ, RZ, RZ ;  /* 0x000000ffff0a7224 */ /* 0x001fe200078e00ff */
[----:B------:R-:W-:-:S02]  /*0a90*/  CS2R R86, SRZ ;  /* 0x0000000000567805 */ /* 0x000fc4000001ff00 */
[----:B------:R-:W-:Y:S02]  /*0aa0*/  CS2R R88, SRZ ;  /* 0x0000000000587805 */ /* 0x000fe4000001ff00 */
[----:B------:R-:W-:Y:S02]  /*0ab0*/  CS2R R90, SRZ ;  /* 0x00000000005a7805 */ /* 0x000fe4000001ff00 */
[----:B------:R-:W-:Y:S02]  /*0ac0*/  CS2R R92, SRZ ;  /* 0x00000000005c7805 */ /* 0x000fe4000001ff00 */
[----:B------:R-:W-:Y:S01]  /*0ad0*/  CS2R R94, SRZ ;  /* 0x00000000005e7805 */ /* 0x000fe2000001ff00 */
[----:B---3--:R-:W-:Y:S01]  /*0ae0*/  IMAD.MOV R12, RZ, RZ, -R11 ;  /* 0x000000ffff0c7224 */ /* 0x008fe200078e0a0b */
[----:B------:R-:W-:Y:S01]  /*0af0*/  CS2R R96, SRZ ;  /* 0x0000000000607805 */ /* 0x000fe2000001ff00 */
[----:B--2---:R-:W-:Y:S01]  /*0b00*/  IMAD.MOV.U32 R8, RZ, RZ, RZ ;  /* 0x000000ffff087224 */ /* 0x004fe200078e00ff */
[----:B------:R-:W-:Y:S01]  /*0b10*/  CS2R R98, SRZ ;  /* 0x0000000000627805 */ /* 0x000fe2000001ff00 */
[----:B------:R-:W-:Y:S01]  /*0b20*/  IMAD R13, R12, R19, RZ ;  /* 0x000000130c0d7224 */ /* 0x000fe200078e02ff */
[----:B------:R-:W-:-:S02]  /*0b30*/  IABS R12, R243 ;  /* 0x000000f3000c7213 */ /* 0x000fc40000000000 */
[----:B------:R-:W-:Y:S02]  /*0b40*/  CS2R R100, SRZ ;  /* 0x0000000000647805 */ /* 0x000fe4000001ff00 */
[----:B------:R-:W-:Y:S01]  /*0b50*/  CS2R R102, SRZ ;  /* 0x0000000000667805 */ /* 0x000fe2000001ff00 */
[----:B------:R-:W-:Y:S01]  /*0b60*/  IMAD.HI.U32 R11, R11, R13, R10 ;  /* 0x0000000d0b0b7227 */ /* 0x000fe200078e000a */
[----:B------:R-:W-:Y:S02]  /*0b70*/  CS2R R104, SRZ ;  /* 0x0000000000687805 */ /* 0x000fe4000001ff00 */
[----:B------:R-:W-:Y:S02]  /*0b80*/  CS2R R106, SRZ ;  /* 0x00000000006a7805 */ /* 0x000fe4000001ff00 */
[----:B------:R-:W-:Y:S01]  /*0b90*/  CS2R R108, SRZ ;  /* 0x00000000006c7805 */ /* 0x000fe2000001ff00 */
[----:B----4-:R-:W-:Y:S01]  /*0ba0*/  IMAD.MOV R5, RZ, RZ, -R9 ;  /* 0x000000ffff057224 */ /* 0x010fe200078e0a09 */
[----:B------:R-:W-:Y:S01]  /*0bb0*/  CS2R R110, SRZ ;  /* 0x00000000006e7805 */ /* 0x000fe2000001ff00 */
[----:B------:R-:W-:Y:S01]  /*0bc0*/  IMAD.HI.U32 R11, R11, R12, RZ ;  /* 0x0000000c0b0b7227 */ /* 0x000fe200078e00ff */
[----:B------:R-:W-:-:S02]  /*0bd0*/  CS2R R112, SRZ ;  /* 0x0000000000707805 */ /* 0x000fc4000001ff00 */
[----:B------:R-:W-:Y:S02]  /*0be0*/  CS2R R114, SRZ ;  /* 0x0000000000727805 */ /* 0x000fe4000001ff00 */
[----:B------:R-:W-:Y:S01]  /*0bf0*/  CS2R R116, SRZ ;  /* 0x0000000000747805 */ /* 0x000fe2000001ff00 */
[----:B------:R-:W-:Y:S01]  /*0c00*/  IMAD.MOV R11, RZ, RZ, -R11 ;  /* 0x000000ffff0b7224 */ /* 0x000fe200078e0a0b */
[----:B------:R-:W-:Y:S02]  /*0c10*/  CS2R R118, SRZ ;  /* 0x0000000000767805 */ /* 0x000fe4000001ff00 */
[----:B------:R-:W-:Y:S02]  /*0c20*/  CS2R R120, SRZ ;  /* 0x0000000000787805 */ /* 0x000fe4000001ff00 */
[----:B------:R-:W-:Y:S01]  /*0c30*/  CS2R R122, SRZ ;  /* 0x00000000007a7805 */ /* 0x000fe2000001ff00 */
[C---:B------:R-:W-:Y:S01]  /*0c40*/  IMAD R12, R19.reuse, R11, R12 ;  /* 0x0000000b130c7224 */ /* 0x040fe200078e020c */
[----:B------:R-:W-:Y:S01]  /*0c50*/  CS2R R124, SRZ ;  /* 0x00000000007c7805 */ /* 0x000fe2000001ff00 */
[----:B------:R-:W-:Y:S01]  /*0c60*/  IMAD.MOV.U32 R11, RZ, RZ, R5 ;  /* 0x000000ffff0b7224 */ /* 0x000fe200078e0005 */
[----:B------:R-:W-:Y:S01]  /*0c70*/  CS2R R126, SRZ ;  /* 0x00000000007e7805 */ /* 0x000fe2000001ff00 */
[----:B------:R-:W-:Y:S01]  /*0c80*/  VIADD R5, R20, 0xf8 ;  /* 0x000000f814057836 */ /* 0x000fe20000000000 */
[----:B------:R-:W-:Y:S01]  /*0c90*/  ISETP.GT.U32.AND P0, PT, R19, R12, PT ;  /* 0x0000000c1300720c */ /* 0x000fe20003f04070 */
[----:B------:R-:W-:Y:S01]  /*0ca0*/  IMAD R11, R11, R4, RZ ;  /* 0x000000040b0b7224 */ /* 0x000fe200078e02ff */
[----:B------:R-:W-:-:S02]  /*0cb0*/  CS2R R128, SRZ ;  /* 0x0000000000807805 */ /* 0x000fc4000001ff00 */
[----:B------:R-:W-:Y:S02]  /*0cc0*/  CS2R R130, SRZ ;  /* 0x0000000000827805 */ /* 0x000fe4000001ff00 */
[----:B------:R-:W-:Y:S01]  /*0cd0*/  IABS R13, R5 ;  /* 0x00000005000d7213 */ /* 0x000fe20000000000 */
[----:B------:R-:W-:Y:S01]  /*0ce0*/  IMAD.HI.U32 R8, R9, R11, R8 ;  /* 0x0000000b09087227 */ /* 0x000fe200078e0008 */
[----:B------:R-:W-:Y:S02]  /*0cf0*/  ISETP.GE.AND P5, PT, R5, RZ, PT ;  /* 0x000000ff0500720c */ /* 0x000fe40003fa6270 */
[----:B------:R-:W-:Y:S02]  /*0d00*/  CS2R R132, SRZ ;  /* 0x0000000000847805 */ /* 0x000fe4000001ff00 */
[----:B------:R-:W-:Y:S02]  /*0d10*/  CS2R R134, SRZ ;  /* 0x0000000000867805 */ /* 0x000fe4000001ff00 */
[----:B------:R-:W-:-:S02]  /*0d20*/  CS2R R136, SRZ ;  /* 0x0000000000887805 */ /* 0x000fc4000001ff00 */
[----:B------:R-:W-:Y:S01]  /*0d30*/  CS2R R138, SRZ ;  /* 0x00000000008a7805 */ /* 0x000fe2000001ff00 */
[----:B------:R-:W-:Y:S01]  /*0d40*/  IMAD.HI.U32 R9, R8, R13, RZ ;  /* 0x0000000d08097227 */ /* 0x000fe200078e00ff */
[----:B------:R-:W-:Y:S02]  /*0d50*/  CS2R R140, SRZ ;  /* 0x00000000008c7805 */ /* 0x000fe4000001ff00 */
[----:B------:R-:W-:Y:S02]  /*0d60*/  CS2R R142, SRZ ;  /* 0x00000000008e7805 */ /* 0x000fe4000001ff00 */
[----:B------:R-:W-:Y:S01]  /*0d70*/  CS2R R144, SRZ ;  /* 0x0000000000907805 */ /* 0x000fe2000001ff00 */
[----:B------:R-:W-:Y:S01]  /*0d80*/  IMAD.MOV R9, RZ, RZ, -R9 ;  /* 0x000000ffff097224 */ /* 0x000fe200078e0a09 */
[----:B------:R-:W-:Y:S01]  /*0d90*/  CS2R R146, SRZ ;  /* 0x0000000000927805 */ /* 0x000fe2000001ff00 */
[----:B------:R-:W-:Y:S01]  /*0da0*/  @!P0 IMAD.IADD R12, R12, 0x1, -R19 ;  /* 0x000000010c0c8824 */ /* 0x000fe200078e0a13 */
[----:B------:R-:W-:Y:S01]  /*0db0*/  ISETP.GE.AND P0, PT, R14, RZ, PT ;  /* 0x000000ff0e00720c */ /* 0x000fe20003f06270 */
[----:B------:R-:W-:Y:S01]  /*0dc0*/  IMAD.HI.U32 R11, R8, R17, RZ ;  /* 0x00000011080b7227 */ /* 0x000fe200078e00ff */
[----:B------:R-:W-:-:S02]  /*0dd0*/  CS2R R148, SRZ ;  /* 0x0000000000947805 */ /* 0x000fc4000001ff00 */
[----:B------:R-:W-:Y:S02]  /*0de0*/  CS2R R150, SRZ ;  /* 0x0000000000967805 */ /* 0x000fe4000001ff00 */
[----:B------:R-:W-:Y:S01]  /*0df0*/  ISETP.GT.U32.AND P1, PT, R19, R12, PT ;  /* 0x0000000c1300720c */ /* 0x000fe20003f24070 */
[----:B------:R-:W-:Y:S02]  /*0e00*/  IMAD R5, R4, R9, R13 ;  /* 0x0000000904057224 */ /* 0x000fe400078e020d */
[----:B------:R-:W-:-:S03]  /*0e10*/  IMAD.HI.U32 R10, R8, R15, RZ ;  /* 0x0000000f080a7227 */ /* 0x000fc600078e00ff */
[C---:B------:R-:W-:Y:S01]  /*0e20*/  ISETP.GT.U32.AND P2, PT, R4.reuse, R5, PT ;  /* 0x000000050400720c */ /* 0x040fe20003f44070 */
[----:B------:R-:W-:Y:S02]  /*0e30*/  IMAD.MOV R11, RZ, RZ, -R11 ;  /* 0x000000ffff0b7224 */ /* 0x000fe400078e0a0b */
[----:B------:R-:W-:Y:S02]  /*0e40*/  IMAD.MOV R10, RZ, RZ, -R10 ;  /* 0x000000ffff0a7224 */ /* 0x000fe400078e0a0a */
[----:B------:R-:W-:Y:S01]  /*0e50*/  IMAD R11, R4, R11, R17 ;  /* 0x0000000b040b7224 */ /* 0x000fe200078e0211 */
[----:B------:R-:W-:Y:S01]  /*0e60*/  IABS R17, R22 ;  /* 0x0000001600117213 */ /* 0x000fe20000000000 */
[----:B------:R-:W-:Y:S02]  /*0e70*/  VIADD R14, R20, 0xe0 ;  /* 0x000000e0140e7836 */ /* 0x000fe40000000000 */
[C---:B------:R-:W-:Y:S01]  /*0e80*/  IMAD R9, R4.reuse, R10, R15 ;  /* 0x0000000a04097224 */ /* 0x040fe200078e020f */
[----:B------:R-:W-:Y:S01]  /*0e90*/  ISETP.GT.U32.AND P6, PT, R4, R11, PT ;  /* 0x0000000b0400720c */ /* 0x000fe20003fc4070 */
[----:B------:R-:W-:Y:S01]  /*0ea0*/  @!P1 IMAD.IADD R12, R12, 0x1, -R19 ;  /* 0x000000010c0c9824 */ /* 0x000fe200078e0a13 */
[----:B------:R-:W-:Y:S01]  /*0eb0*/  IABS R13, R14 ;  /* 0x0000000e000d7213 */ /* 0x000fe20000000000 */
[----:B------:R-:W-:Y:S01]  /*0ec0*/  VIADD R19, R20, 0xd8 ;  /* 0x000000d814137836 */ /* 0x000fe20000000000 */
[----:B------:R-:W-:Y:S01]  /*0ed0*/  ISETP.GT.U32.AND P3, PT, R4, R9, PT ;  /* 0x000000090400720c */ /* 0x000fe20003f64070 */
[----:B------:R-:W-:Y:S01]  /*0ee0*/  @!P2 IMAD.IADD R5, R5, 0x1, -R4 ;  /* 0x000000010505a824 */ /* 0x000fe200078e0a04 */
[----:B------:R-:W-:Y:S01]  /*0ef0*/  ISETP.NE.AND P1, PT, R38, RZ, PT ;  /* 0x000000ff2600720c */ /* 0x000fe20003f25270 */
[----:B------:R-:W-:Y:S01]  /*0f00*/  IMAD.HI.U32 R10, R8, R13, RZ ;  /* 0x0000000d080a7227 */ /* 0x000fe200078e00ff */
[----:B------:R-:W-:-:S02]  /*0f10*/  IABS R15, R19 ;  /* 0x00000013000f7213 */ /* 0x000fc40000000000 */
[C---:B------:R-:W-:Y:S01]  /*0f20*/  ISETP.GT.U32.AND P2, PT, R4.reuse, R5, PT ;  /* 0x000000050400720c */ /* 0x040fe20003f44070 */
[----:B------:R-:W-:Y:S02]  /*0f30*/  IMAD.MOV R10, RZ, RZ, -R10 ;  /* 0x000000ffff0a7224 */ /* 0x000fe400078e0a0a */
[----:B------:R-:W-:Y:S02]  /*0f40*/  @!P6 IMAD.IADD R11, R11, 0x1, -R4 ;  /* 0x000000010b0be824 */ /* 0x000fe400078e0a04 */
[----:B------:R-:W-:Y:S02]  /*0f50*/  IMAD R13, R4, R10, R13 ;  /* 0x0000000a040d7224 */ /* 0x000fe400078e020d */
[----:B------:R-:W-:Y:S01]  /*0f60*/  IMAD.HI.U32 R10, R8, R15, RZ ;  /* 0x0000000f080a7227 */ /* 0x000fe200078e00ff */
[----:B------:R-:W-:-:S03]  /*0f70*/  ISETP.GT.U32.AND P6, PT, R4, R11, PT ;  /* 0x0000000b0400720c */ /* 0x000fc60003fc4070 */
[----:B------:R-:W-:Y:S02]  /*0f80*/  IMAD.MOV.U32 R18, RZ, RZ, R12 ;  /* 0x000000ffff127224 */ /* 0x000fe400078e000c */
[----:B------:R-:W-:Y:S01]  /*0f90*/  @!P3 IMAD.IADD R9, R9, 0x1, -R4 ;  /* 0x000000010909b824 */ /* 0x000fe200078e0a04 */
[----:B------:R-:W-:Y:S01]  /*0fa0*/  ISETP.GE.AND P3, PT, R14, RZ, PT ;  /* 0x000000ff0e00720c */ /* 0x000fe20003f66270 */
[----:B------:R-:W-:-:S04]  /*0fb0*/  IMAD.HI.U32 R12, R8, R17, RZ ;  /* 0x00000011080c7227 */ /* 0x000fc800078e00ff */
[----:B------:R-:W-:Y:S02]  /*0fc0*/  IMAD.MOV R10, RZ, RZ, -R10 ;  /* 0x000000ffff0a7224 */ /* 0x000fe400078e0a0a */
[----:B------:R-:W-:Y:S01]  /*0fd0*/  @!P4 IMAD.MOV R18, RZ, RZ, -R18 ;  /* 0x000000ffff12c224 */ /* 0x000fe200078e0a12 */
[----:B------:R-:W-:Y:S01]  /*0fe0*/  @!P1 LOP3.LUT R18, RZ, R38, RZ, 0x33, !PT ;  /* 0x00000026ff129212 */ /* 0x000fe200078e33ff */
[----:B------:R-:W-:Y:S01]  /*0ff0*/  IMAD.MOV R12, RZ, RZ, -R12 ;  /* 0x000000ffff0c7224 */ /* 0x000fe200078e0a0c */
[C---:B------:R-:W-:Y:S01]  /*1000*/  ISETP.GT.U32.AND P1, PT, R4.reuse, R9, PT ;  /* 0x000000090400720c */ /* 0x040fe20003f24070 */
[----:B------:R-:W-:Y:S01]  /*1010*/  @!P2 IMAD.IADD R5, R5, 0x1, -R4 ;  /* 0x000000010505a824 */ /* 0x000fe200078e0a04 */
[C---:B------:R-:W-:Y:S01]  /*1020*/  ISETP.GT.U32.AND P2, PT, R4.reuse, R13, PT ;  /* 0x0000000d0400720c */ /* 0x040fe20003f44070 */
[----:B------:R-:W-:Y:S01]  /*1030*/  IMAD R15, R4, R10, R15 ;  /* 0x0000000a040f7224 */ /* 0x000fe200078e020f */
[----:B------:R-:W-:Y:S01]  /*1040*/  ISETP.GE.AND P4, PT, R16, RZ, PT ;  /* 0x000000ff1000720c */ /* 0x000fe20003f86270 */
[----:B------:R-:W-:-:S02]  /*1050*/  IMAD R17, R4, R12, R17 ;  /* 0x0000000c04117224 */ /* 0x000fc400078e0211 */
[----:B------:R-:W-:Y:S01]  /*1060*/  @!P5 IMAD.MOV R5, RZ, RZ, -R5 ;  /* 0x000000ffff05d224 */ /* 0x000fe200078e0a05 */
[C---:B------:R-:W-:Y:S01]  /*1070*/  ISETP.GT.U32.AND P5, PT, R4.reuse, R15, PT ;  /* 0x0000000f0400720c */ /* 0x040fe20003fa4070 */
[--C-:B------:R-:W-:Y:S01]  /*1080*/  @!P6 IMAD.IADD R11, R11, 0x1, -R4.reuse ;  /* 0x000000010b0be824 */ /* 0x100fe200078e0a04 */
[----:B------:R-:W-:Y:S01]  /*1090*/  ISETP.GT.U32.AND P6, PT, R4, R17, PT ;  /* 0x000000110400720c */ /* 0x000fe20003fc4070 */
[C---:B------:R-:W-:Y:S02]  /*10a0*/  VIADD R14, R20.reuse, 0xc8 ;  /* 0x000000c8140e7836 */ /* 0x040fe40000000000 */
[--C-:B------:R-:W-:Y:S01]  /*10b0*/  @!P1 IMAD.IADD R9, R9, 0x1, -R4.reuse ;  /* 0x0000000109099824 */ /* 0x100fe200078e0a04 */
[----:B------:R-:W-:Y:S01]  /*10c0*/  ISETP.GE.AND P1, PT, R19, RZ, PT ;  /* 0x000000ff1300720c */ /* 0x000fe20003f26270 */
[----:B------:R-:W-:Y:S01]  /*10d0*/  VIADD R16, R20, 0xc0 ;  /* 0x000000c014107836 */ /* 0x000fe20000000000 */
[----:B------:R-:W-:Y:S01]  /*10e0*/  IABS R19, R14 ;  /* 0x0000000e00137213 */ /* 0x000fe20000000000 */
[--C-:B------:R-:W-:Y:S01]  /*10f0*/  @!P2 IMAD.IADD R13, R13, 0x1, -R4.reuse ;  /* 0x000000010d0da824 */ /* 0x100fe200078e0a04 */
[----:B------:R-:W-:Y:S01]  /*1100*/  ISETP.GE.AND P2, PT, R22, RZ, PT ;  /* 0x000000ff1600720c */ /* 0x000fe20003f46270 */
[----:B------:R-:W-:Y:S01]  /*1110*/  VIADD R22, R20, 0xb8 ;  /* 0x000000b814167836 */ /* 0x000fe20000000000 */
[----:B------:R-:W-:Y:S01]  /*1120*/  IABS R21, R16 ;  /* 0x0000001000157213 */ /* 0x000fe20000000000 */
[----:B------:R-:W-:Y:S01]  /*1130*/  @!P5 IMAD.IADD R15, R15, 0x1, -R4 ;  /* 0x000000010f0fd824 */ /* 0x000fe200078e0a04 */
[----:B------:R-:W-:Y:S01]  /*1140*/  ISETP.GT.U32.AND P5, PT, R4, R13, PT ;  /* 0x0000000d0400720c */ /* 0x000fe20003fa4070 */
[----:B------:R-:W-:Y:S01]  /*1150*/  IMAD.HI.U32 R10, R8, R19, RZ ;  /* 0x00000013080a7227 */ /* 0x000fe200078e00ff */
[----:B------:R-:W-:-:S03]  /*1160*/  IABS R23, R22 ;  /* 0x0000001600177213 */ /* 0x000fc60000000000 */
[----:B------:R-:W-:Y:S01]  /*1170*/  @!P6 IMAD.IADD R17, R17, 0x1, -R4 ;  /* 0x000000011111e824 */ /* 0x000fe200078e0a04 */
[----:B------:R-:W-:Y:S01]  /*1180*/  ISETP.GT.U32.AND P6, PT, R4, R15, PT ;  /* 0x0000000f0400720c */ /* 0x000fe20003fc4070 */
[----:B------:R-:W-:Y:S02]  /*1190*/  IMAD.MOV R12, RZ, RZ, -R10 ;  /* 0x000000ffff0c7224 */ /* 0x000fe400078e0a0a */
[----:B------:R-:W-:-:S04]  /*11a0*/  IMAD.HI.U32 R10, R8, R21, RZ ;  /* 0x00000015080a7227 */ /* 0x000fc800078e00ff */
[----:B------:R-:W-:Y:S02]  /*11b0*/  IMAD.MOV R10, RZ, RZ, -R10 ;  /* 0x000000ffff0a7224 */ /* 0x000fe400078e0a0a */
[C---:B------:R-:W-:Y:S02]  /*11c0*/  IMAD R19, R4.reuse, R12, R19 ;  /* 0x0000000c04137224 */ /* 0x040fe400078e0213 */
[C---:B------:R-:W-:Y:S02]  /*11d0*/  IMAD R21, R4.reuse, R10, R21 ;  /* 0x0000000a04157224 */ /* 0x040fe400078e0215 */
[--C-:B------:R-:W-:Y:S02]  /*11e0*/  @!P6 IMAD.IADD R15, R15, 0x1, -R4.reuse ;  /* 0x000000010f0fe824 */ /* 0x100fe400078e0a04 */
[----:B------:R-:W-:Y:S01]  /*11f0*/  @!P5 IMAD.IADD R13, R13, 0x1, -R4 ;  /* 0x000000010d0dd824 */ /* 0x000fe200078e0a04 */
[----:B------:R-:W-:Y:S01]  /*1200*/  ISETP.GT.U32.AND P6, PT, R4, R21, PT ;  /* 0x000000150400720c */ /* 0x000fe20003fc4070 */
[----:B------:R-:W-:Y:S01]  /*1210*/  IMAD.HI.U32 R10, R8, R23, RZ ;  /* 0x00000017080a7227 */ /* 0x000fe200078e00ff */
[----:B------:R-:W-:-:S03]  /*1220*/  ISETP.GT.U32.AND P5, PT, R4, R19, PT ;  /* 0x000000130400720c */ /* 0x000fc60003fa4070 */
[----:B------:R-:W-:Y:S01]  /*1230*/  @!P0 IMAD.MOV R9, RZ, RZ, -R9 ;  /* 0x000000ffff098224 */ /* 0x000fe200078e0a09 */
[----:B------:R-:W-:Y:S01]  /*1240*/  ISETP.GT.U32.AND P0, PT, R4, R17, PT ;  /* 0x000000110400720c */ /* 0x000fe20003f04070 */
[----:B------:R-:W-:Y:S02]  /*1250*/  IMAD.MOV R12, RZ, RZ, -R10 ;  /* 0x000000ffff0c7224 */ /* 0x000fe400078e0a0a */
[----:B------:R-:W-:-:S04]  /*1260*/  IMAD.HI.U32 R10, R8, R25, RZ ;  /* 0x00000019080a7227 */ /* 0x000fc800078e00ff */
[--C-:B------:R-:W-:Y:S02]  /*1270*/  @!P6 IMAD.IADD R21, R21, 0x1, -R4.reuse ;  /* 0x000000011515e824 */ /* 0x100fe400078e0a04 */
[----:B------:R-:W-:Y:S01]  /*1280*/  @!P5 IMAD.IADD R19, R19, 0x1, -R4 ;  /* 0x000000011313d824 */ /* 0x000fe200078e0a04 */
[----:B------:R-:W-:Y:S01]  /*1290*/  ISETP.GE.AND P5, PT, R16, RZ, PT ;  /* 0x000000ff1000720c */ /* 0x000fe20003fa6270 */
[C---:B------:R-:W-:Y:S01]  /*12a0*/  IMAD R23, R4.reuse, R12, R23 ;  /* 0x0000000c04177224 */ /* 0x040fe200078e0217 */
[----:B------:R-:W-:Y:S01]  /*12b0*/  ISETP.GT.U32.AND P6, PT, R4, R21, PT ;  /* 0x000000150400720c */ /* 0x000fe20003fc4070 */
[----:B------:R-:W-:Y:S02]  /*12c0*/  IMAD.MOV R12, RZ, RZ, -R10 ;  /* 0x000000ffff0c7224 */ /* 0x000fe400078e0a0a */
[----:B------:R-:W-:-:S04]  /*12d0*/  IMAD.HI.U32 R10, R8, R27, RZ ;  /* 0x0000001b080a7227 */ /* 0x000fc800078e00ff */
[----:B------:R-:W-:Y:S01]  /*12e0*/  @!P4 IMAD.MOV R11, RZ, RZ, -R11 ;  /* 0x000000ffff0bc224 */ /* 0x000fe200078e0a0b */
[C---:B------:R-:W-:Y:S01]  /*12f0*/  ISETP.GT.U32.AND P4, PT, R4.reuse, R19, PT ;  /* 0x000000130400720c */ /* 0x040fe20003f84070 */
[----:B------:R-:W-:Y:S01]  /*1300*/  @!P3 IMAD.MOV R13, RZ, RZ, -R13 ;  /* 0x000000ffff0db224 */ /* 0x000fe200078e0a0d */
[C---:B------:R-:W-:Y:S01]  /*1310*/  ISETP.GT.U32.AND P3, PT, R4.reuse, R23, PT ;  /* 0x000000170400720c */ /* 0x040fe20003f64070 */
[----:B------:R-:W-:Y:S02]  /*1320*/  IMAD R25, R4, R12, R25 ;  /* 0x0000000c04197224 */ /* 0x000fe400078e0219 */
[----:B------:R-:W-:Y:S02]  /*1330*/  IMAD.MOV R10, RZ, RZ, -R10 ;  /* 0x000000ffff0a7224 */ /* 0x000fe400078e0a0a */
[--C-:B------:R-:W-:Y:S01]  /*1340*/  @!P0 IMAD.IADD R17, R17, 0x1, -R4.reuse ;  /* 0x0000000111118824 */ /* 0x100fe200078e0a04 */
[----:B------:R-:W-:Y:S01]  /*1350*/  ISETP.GE.AND P0, PT, R14, RZ, PT ;  /* 0x000000ff0e00720c */ /* 0x000fe20003f06270 */
[----:B------:R-:W-:Y:S01]  /*1360*/  @!P6 IMAD.IADD R21, R21, 0x1, -R4 ;  /* 0x000000011515e824 */ /* 0x000fe200078e0a04 */
[C---:B------:R-:W-:Y:S01]  /*1370*/  ISETP.GT.U32.AND P6, PT, R4.reuse, R25, PT ;  /* 0x000000190400720c */ /* 0x040fe20003fc4070 */
[----:B------:R-:W-:-:S02]  /*1380*/  IMAD R27, R4, R10, R27 ;  /* 0x0000000a041b7224 */ /* 0x000fc400078e021b */
[----:B------:R-:W-:Y:S02]  /*1390*/  VIADD R12, R20, 0xa0 ;  /* 0x000000a0140c7836 */ /* 0x000fe40000000000 */
[----:B------:R-:W-:Y:S01]  /*13a0*/  @!P5 IMAD.MOV R21, RZ, RZ, -R21 ;  /* 0x000000ffff15d224 */ /* 0x000fe200078e0a15 */
[----:B------:R-:W-:Y:S01]  /*13b0*/  ISETP.GT.U32.AND P5, PT, R4, R27, PT ;  /* 0x0000001b0400720c */ /* 0x000fe20003fa4070 */
[--C-:B------:R-:W-:Y:S01]  /*13c0*/  @!P4 IMAD.IADD R19, R19, 0x1, -R4.reuse ;  /* 0x000000011313c824 */ /* 0x100fe200078e0a04 */
[----:B------:R-:W-:Y:S01]  /*13d0*/  IABS R29, R12 ;  /* 0x0000000c001d7213 */ /* 0x000fe20000000000 */
[----:B------:R-:W-:Y:S01]  /*13e0*/  @!P3 IMAD.IADD R23, R23, 0x1, -R4 ;  /* 0x000000011717b824 */ /* 0x000fe200078e0a04 */
[----:B------:R-:W-:Y:S01]  /*13f0*/  ISETP.GE.AND P4, PT, R26, RZ, PT ;  /* 0x000000ff1a00720c */ /* 0x000fe20003f86270 */
[----:B------:R-:W-:Y:S01]  /*1400*/  @!P0 IMAD.MOV R19, RZ, RZ, -R19 ;  /* 0x000000ffff138224 */ /* 0x000fe200078e0a13 */
[----:B------:R-:W-:Y:S01]  /*1410*/  ISETP.GE.AND P0, PT, R12, RZ, PT ;  /* 0x000000ff0c00720c */ /* 0x000fe20003f06270 */
[----:B------:R-:W-:Y:S01]  /*1420*/  VIADD R12, R20, 0x98 ;  /* 0x00000098140c7836 */ /* 0x000fe20000000000 */
[----:B------:R-:W-:Y:S01]  /*1430*/  ISETP.GT.U32.AND P3, PT, R4, R23, PT ;  /* 0x000000170400720c */ /* 0x000fe20003f64070 */
[----:B------:R-:W-:-:S03]  /*1440*/  IMAD.HI.U32 R10, R8, R29, RZ ;  /* 0x0000001d080a7227 */ /* 0x000fc600078e00ff */
[----:B------:R-:W-:Y:S01]  /*1450*/  IABS R31, R12 ;  /* 0x0000000c001f7213 */ /* 0x000fe20000000000 */
[----:B------:R-:W-:Y:S02]  /*1460*/  @!P6 IMAD.IADD R25, R25, 0x1, -R4 ;  /* 0x000000011919e824 */ /* 0x000fe400078e0a04 */
[----:B------:R-:W-:Y:S01]  /*1470*/  @!P1 IMAD.MOV R15, RZ, RZ, -R15 ;  /* 0x000000ffff0f9224 */ /* 0x000fe200078e0a0f */
[----:B------:R-:W-:Y:S01]  /*1480*/  ISETP.GE.AND P1, PT, R22, RZ, PT ;  /* 0x000000ff1600720c */ /* 0x000fe20003f26270 */
[----:B------:R-:W-:Y:S01]  /*1490*/  VIADD R14, R20, 0x90 ;  /* 0x00000090140e7836 */ /* 0x000fe20000000000 */
[----:B------:R-:W-:Y:S01]  /*14a0*/  ISETP.GT.U32.AND P6, PT, R4, R25, PT ;  /* 0x000000190400720c */ /* 0x000fe20003fc4070 */
[----:B------:R-:W-:Y:S02]  /*14b0*/  IMAD.MOV R10, RZ, RZ, -R10 ;  /* 0x000000ffff0a7224 */ /* 0x000fe400078e0a0a */
[----:B------:R-:W-:Y:S01]  /*14c0*/  @!P5 IMAD.IADD R27, R27, 0x1, -R4 ;  /* 0x000000011b1bd824 */ /* 0x000fe200078e0a04 */
[----:B------:R-:W-:Y:S01]  /*14d0*/  IABS R33, R14 ;  /* 0x0000000e00217213 */ /* 0x000fe20000000000 */
[----:B------:R-:W-:Y:S01]  /*14e0*/  @!P2 IMAD.MOV R17, RZ, RZ, -R17 ;  /* 0x000000ffff11a224 */ /* 0x000fe200078e0a11 */
[----:B------:R-:W-:Y:S01]  /*14f0*/  ISETP.GE.AND P2, PT, R24, RZ, PT ;  /* 0x000000ff1800720c */ /* 0x000fe20003f46270 */
[C---:B------:R-:W-:Y:S01]  /*1500*/  IMAD R29, R4.reuse, R10, R29 ;  /* 0x0000000a041d7224 */ /* 0x040fe200078e021d */
[----:B------:R-:W-:Y:S01]  /*1510*/  ISETP.GT.U32.AND P5, PT, R4, R27, PT ;  /* 0x0000001b0400720c */ /* 0x000fe20003fa4070 */
[----:B------:R-:W-:-:S04]  /*1520*/  IMAD.HI.U32 R10, R8, R31, RZ ;  /* 0x0000001f080a7227 */ /* 0x000fc800078e00ff */
[----:B------:R-:W-:Y:S01]  /*1530*/  @!P3 IMAD.IADD R23, R23, 0x1, -R4 ;  /* 0x000000011717b824 */ /* 0x000fe200078e0a04 */
[----:B------:R-:W-:Y:S01]  /*1540*/  ISETP.GE.AND P3, PT, R12, RZ, PT ;  /* 0x000000ff0c00720c */ /* 0x000fe20003f66270 */
[----:B------:R-:W-:Y:S02]  /*1550*/  IMAD.MOV R12, RZ, RZ, -R10 ;  /* 0x000000ffff0c7224 */ /* 0x000fe400078e0a0a */
[----:B------:R-:W-:-:S04]  /*1560*/  IMAD.HI.U32 R10, R8, R33, RZ ;  /* 0x00000021080a7227 */ /* 0x000fc800078e00ff */
[----:B------:R-:W-:Y:S01]  /*1570*/  @!P1 IMAD.MOV R23, RZ, RZ, -R23 ;  /* 0x000000ffff179224 */ /* 0x000fe200078e0a17 */
[----:B------:R-:W-:Y:S01]  /*1580*/  ISETP.GT.U32.AND P1, PT, R4, R29, PT ;  /* 0x0000001d0400720c */ /* 0x000fe20003f24070 */
[----:B------:R-:W-:Y:S01]  /*1590*/  @!P6 IMAD.IADD R25, R25, 0x1, -R4 ;  /* 0x000000011919e824 */ /* 0x000fe200078e0a04 */
[----:B------:R-:W-:Y:S01]  /*15a0*/  ISETP.GE.AND P6, PT, R14, RZ, PT ;  /* 0x000000ff0e00720c */ /* 0x000fe20003fc6270 */
[C---:B------:R-:W-:Y:S02]  /*15b0*/  IMAD R31, R4.reuse, R12, R31 ;  /* 0x0000000c041f7224 */ /* 0x040fe400078e021f */
[----:B------:R-:W-:Y:S02]  /*15c0*/  IMAD.MOV R10, RZ, RZ, -R10 ;  /* 0x000000ffff0a7224 */ /* 0x000fe400078e0a0a */
[----:B------:R-:W-:Y:S01]  /*15d0*/  @!P2 IMAD.MOV R25, RZ, RZ, -R25 ;  /* 0x000000ffff19a224 */ /* 0x000fe200078e0a19 */
[----:B------:R-:W-:Y:S01]  /*15e0*/  ISETP.GT.U32.AND P2, PT, R4, R31, PT ;  /* 0x0000001f0400720c */ /* 0x000fe20003f44070 */
[----:B------:R-:W-:-:S02]  /*15f0*/  @!P5 IMAD.IADD R27, R27, 0x1, -R4 ;  /* 0x000000011b1bd824 */ /* 0x000fc400078e0a04 */
[----:B------:R-:W-:Y:S02]  /*1600*/  IMAD R33, R4, R10, R33 ;  /* 0x0000000a04217224 */ /* 0x000fe400078e0221 */
[----:B------:R-:W-:Y:S02]  /*1610*/  VIADD R16, R20, 0x88 ;  /* 0x0000008814107836 */ /* 0x000fe40000000000 */
[----:B------:R-:W-:Y:S01]  /*1620*/  @!P4 IMAD.MOV R27, RZ, RZ, -R27 ;  /* 0x000000ffff1bc224 */ /* 0x000fe200078e0a1b */
[----:B------:R-:W-:Y:S01]  /*1630*/  ISETP.GT.U32.AND P4, PT, R4, R33, PT ;  /* 0x000000210400720c */ /* 0x000fe20003f84070 */
[--C-:B------:R-:W-:Y:S01]  /*1640*/  @!P1 IMAD.IADD R29, R29, 0x1, -R4.reuse ;  /* 0x000000011d1d9824 */ /* 0x100fe200078e0a04 */
[----:B------:R-:W-:Y:S01]  /*1650*/  IABS R35, R16 ;  /* 0x0000001000237213 */ /* 0x000fe20000000000 */
[----:B------:R-:W-:Y:S01]  /*1660*/  VIADD R14, R20, 0x80 ;  /* 0x00000080140e7836 */ /* 0x000fe20000000000 */
[----:B------:R-:W-:Y:S01]  /*1670*/  ISETP.GE.AND P5, PT, R16, RZ, PT ;  /* 0x000000ff1000720c */ /* 0x000fe20003fa6270 */
[----:B------:R-:W-:Y:S01]  /*1680*/  @!P2 IMAD.IADD R31, R31, 0x1, -R4 ;  /* 0x000000011f1fa824 */ /* 0x000fe200078e0a04 */
[----:B------:R-:W-:Y:S01]  /*1690*/  ISETP.GT.U32.AND P1, PT, R4, R29, PT ;  /* 0x0000001d0400720c */ /* 0x000fe20003f24070 */
[----:B------:R-:W-:Y:S01]  /*16a0*/  IMAD.HI.U32 R10, R8, R35, RZ ;  /* 0x00000023080a7227 */ /* 0x000fe200078e00ff */
[----:B------:R-:W-:-:S02]  /*16b0*/  IABS R37, R14 ;  /* 0x0000000e00257213 */ /* 0x000fc40000000000 */
[----:B------:R-:W-:Y:S01]  /*16c0*/  ISETP.GT.U32.AND P2, PT, R4, R31, PT ;  /* 0x0000001f0400720c */ /* 0x000fe20003f44070 */
[----:B------:R-:W-:Y:S02]  /*16d0*/  VIADD R16, R20, 0x78 ;  /* 0x0000007814107836 */ /* 0x000fe40000000000 */
[----:B------:R-:W-:Y:S02]  /*16e0*/  IMAD.MOV R12, RZ, RZ, -R10 ;  /* 0x000000ffff0c7224 */ /* 0x000fe400078e0a0a */
[----:B------:R-:W-:Y:S01]  /*16f0*/  @!P4 IMAD.IADD R33, R33, 0x1, -R4 ;  /* 0x000000012121c824 */ /* 0x000fe200078e0a04 */
[----:B------:R-:W-:Y:S01]  /*1700*/  IABS R41, R16 ;  /* 0x0000001000297213 */ /* 0x000fe20000000000 */
[----:B------:R-:W-:-:S03]  /*1710*/  IMAD.HI.U32 R10, R8, R37, RZ ;  /* 0x00000025080a7227 */ /* 0x000fc600078e00ff */
[C---:B------:R-:W-:Y:S01]  /*1720*/  ISETP.GT.U32.AND P4, PT, R4.reuse, R33, PT ;  /* 0x000000210400720c */ /* 0x040fe20003f84070 */
[C---:B------:R-:W-:Y:S02]  /*1730*/  IMAD R35, R4.reuse, R12, R35 ;  /* 0x0000000c04237224 */ /* 0x040fe400078e0223 */
[----:B------:R-:W-:Y:S02]  /*1740*/  IMAD.MOV R10, RZ, RZ, -R10 ;  /* 0x000000ffff0a7224 */ /* 0x000fe400078e0a0a */
[----:B------:R-:W-:Y:S01]  /*1750*/  @!P1 IMAD.IADD R29, R29, 0x1, -R4 ;  /* 0x000000011d1d9824 */ /* 0x000fe200078e0a04 */
[C---:B------:R-:W-:Y:S01]  /*1760*/  ISETP.GT.U32.AND P1, PT, R4.reuse, R35, PT ;  /* 0x000000230400720c */ /* 0x040fe20003f24070 */
[----:B------:R-:W-:Y:S02]  /*1770*/  IMAD R37, R4, R10, R37 ;  /* 0x0000000a04257224 */ /* 0x000fe400078e0225 */
[----:B------:R-:W-:-:S04]  /*1780*/  IMAD.HI.U32 R10, R8, R41, RZ ;  /* 0x00000029080a7227 */ /* 0x000fc800078e00ff */
[----:B------:R-:W-:Y:S01]  /*1790*/  @!P2 IMAD.IADD R31, R31, 0x1, -R4 ;  /* 0x000000011f1fa824 */ /* 0x000fe200078e0a04 */
[C---:B------:R-:W-:Y:S01]  /*17a0*/  ISETP.GT.U32.AND P2, PT, R4.reuse, R37, PT ;  /* 0x000000250400720c */ /* 0x040fe20003f44070 */
[----:B------:R-:W-:Y:S02]  /*17b0*/  IMAD.MOV R10, RZ, RZ, -R10 ;  /* 0x000000ffff0a7224 */ /* 0x000fe400078e0a0a */
[--C-:B------:R-:W-:Y:S02]  /*17c0*/  @!P4 IMAD.IADD R33, R33, 0x1, -R4.reuse ;  /* 0x000000012121c824 */ /* 0x100fe400078e0a04 */
[C---:B------:R-:W-:Y:S02]  /*17d0*/  IMAD R41, R4.reuse, R10, R41 ;  /* 0x0000000a04297224 */ /* 0x040fe400078e0229 */
[--C-:B------:R-:W-:Y:S02]  /*17e0*/  @!P1 IMAD.IADD R35, R35, 0x1, -R4.reuse ;  /* 0x0000000123239824 */ /* 0x100fe400078e0a04 */
[----:B------:R-:W-:Y:S01]  /*17f0*/  @!P6 IMAD.MOV R33, RZ, RZ, -R33 ;  /* 0x000000ffff21e224 */ /* 0x000fe200078e0a21 */
[----:B------:R-:W-:Y:S01]  /*1800*/  ISETP.GT.U32.AND P6, PT, R4, R41, PT ;  /* 0x000000290400720c */ /* 0x000fe20003fc4070 */
[----:B------:R-:W-:Y:S01]  /*1810*/  VIADD R22, R20, 0x70 ;  /* 0x0000007014167836 */ /* 0x000fe20000000000 */
[----:B------:R-:W-:Y:S01]  /*1820*/  ISETP.GT.U32.AND P1, PT, R4, R35, PT ;  /* 0x000000230400720c */ /* 0x000fe20003f24070 */
[----:B------:R-:W-:-:S02]  /*1830*/  @!P2 IMAD.IADD R37, R37, 0x1, -R4 ;  /* 0x000000012525a824 */ /* 0x000fc400078e0a04 */
[----:B------:R-:W-:Y:S01]  /*1840*/  VIADD R10, R20, 0x68 ;  /* 0x00000068140a7836 */ /* 0x000fe20000000000 */
[----:B------:R-:W-:Y:S01]  /*1850*/  IABS R43, R22 ;  /* 0x00000016002b7213 */ /* 0x000fe20000000000 */
[----:B------:R-:W-:Y:S01]  /*1860*/  @!P0 IMAD.MOV R29, RZ, RZ, -R29 ;  /* 0x000000ffff1d8224 */ /* 0x000fe200078e0a1d */
[----:B------:R-:W-:Y:S01]  /*1870*/  ISETP.GT.U32.AND P2, PT, R4, R37, PT ;  /* 0x000000250400720c */ /* 0x000fe20003f44070 */
[----:B------:R-:W-:Y:S01]  /*1880*/  @!P3 IMAD.MOV R31, RZ, RZ, -R31 ;  /* 0x000000ffff1fb224 */ /* 0x000fe200078e0a1f */
[----:B------:R-:W-:Y:S01]  /*1890*/  ISETP.GE.AND P0, PT, R14, RZ, PT ;  /* 0x000000ff0e00720c */ /* 0x000fe20003f06270 */
[----:B------:R-:W-:Y:S01]  /*18a0*/  IMAD.HI.U32 R12, R8, R43, RZ ;  /* 0x0000002b080c7227 */ /* 0x000fe200078e00ff */
[----:B------:R-:W-:Y:S02]  /*18b0*/  IABS R45, R10 ;  /* 0x0000000a002d7213 */ /* 0x000fe40000000000 */
[----:B------:R-:W-:Y:S01]  /*18c0*/  ISETP.GE.AND P4, PT, R22, RZ, PT ;  /* 0x000000ff1600720c */ /* 0x000fe20003f86270 */
[--C-:B------:R-:W-:Y:S01]  /*18d0*/  @!P6 IMAD.IADD R41, R41, 0x1, -R4.reuse ;  /* 0x000000012929e824 */ /* 0x100fe200078e0a04 */
[----:B------:R-:W-:Y:S01]  /*18e0*/  ISETP.GE.AND P3, PT, R16, RZ, PT ;  /* 0x000000ff1000720c */ /* 0x000fe20003f66270 */
[----:B------:R-:W-:Y:S01]  /*18f0*/  @!P1 IMAD.IADD R35, R35, 0x1, -R4 ;  /* 0x0000000123239824 */ /* 0x000fe200078e0a04 */
[----:B------:R-:W-:Y:S01]  /*1900*/  ISETP.GE.AND P1, PT, R10, RZ, PT ;  /* 0x000000ff0a00720c */ /* 0x000fe20003f26270 */
[----:B------:R-:W-:Y:S01]  /*1910*/  IMAD.MOV R12, RZ, RZ, -R12 ;  /* 0x000000ffff0c7224 */ /* 0x000fe200078e0a0c */
[----:B------:R-:W-:Y:S01]  /*1920*/  ISETP.GT.U32.AND P6, PT, R4, R41, PT ;  /* 0x000000290400720c */ /* 0x000fe20003fc4070 */
[----:B------:R-:W-:-:S04]  /*1930*/  IMAD.HI.U32 R10, R8, R45, RZ ;  /* 0x0000002d080a7227 */ /* 0x000fc800078e00ff */
[C---:B------:R-:W-:Y:S02]  /*1940*/  IMAD R43, R4.reuse, R12, R43 ;  /* 0x0000000c042b7224 */ /* 0x040fe400078e022b */
[----:B------:R-:W-:Y:S02]  /*1950*/  @!P2 IMAD.IADD R37, R37, 0x1, -R4 ;  /* 0x000000012525a824 */ /* 0x000fe400078e0a04 */
[----:B------:R-:W-:Y:S02]  /*1960*/  IMAD.MOV R10, RZ, RZ, -R10 ;  /* 0x000000ffff0a7224 */ /* 0x000fe400078e0a0a */
[----:B------:R-:W-:Y:S01]  /*1970*/  @!P0 IMAD.MOV R37, RZ, RZ, -R37 ;  /* 0x000000ffff258224 */ /* 0x000fe200078e0a25 */
[C---:B------:R-:W-:Y:S01]  /*1980*/  ISETP.GT.U32.AND P0, PT, R4.reuse, R43, PT ;  /* 0x0000002b0400720c */ /* 0x040fe20003f04070 */
[----:B------:R-:W-:Y:S02]  /*1990*/  IMAD R45, R4, R10, R45 ;  /* 0x0000000a042d7224 */ /* 0x000fe400078e022d */
[----:B------:R-:W-:-:S02]  /*19a0*/  @!P6 IMAD.IADD R41, R41, 0x1, -R4 ;  /* 0x000000012929e824 */ /* 0x000fc400078e0a04 */
[----:B------:R-:W-:Y:S01]  /*19b0*/  VIADD R14, R20, 0x58 ;  /* 0x00000058140e7836 */ /* 0x000fe20000000000 */
[----:B------:R-:W-:Y:S01]  /*19c0*/  ISETP.GT.U32.AND P6, PT, R4, R45, PT ;  /* 0x0000002d0400720c */ /* 0x000fe20003fc4070 */
[C---:B------:R-:W-:Y:S02]  /*19d0*/  VIADD R22, R20.reuse, 0x50 ;  /* 0x0000005014167836 */ /* 0x040fe40000000000 */
[----:B------:R-:W-:Y:S01]  /*19e0*/  VIADD R12, R20, 0x60 ;  /* 0x00000060140c7836 */ /* 0x000fe20000000000 */
[----:B------:R-:W-:Y:S01]  /*19f0*/  IABS R49, R14 ;  /* 0x0000000e00317213 */ /* 0x000fe20000000000 */
[----:B------:R-:W-:Y:S01]  /*1a00*/  @!P5 IMAD.MOV R35, RZ, RZ, -R35 ;  /* 0x000000ffff23d224 */ /* 0x000fe200078e0a23 */
[----:B------:R-:W-:Y:S01]  /*1a10*/  ISETP.GE.AND P2, PT, R14, RZ, PT ;  /* 0x000000ff0e00720c */ /* 0x000fe20003f46270 */
[----:B------:R-:W-:Y:S01]  /*1a20*/  @!P0 IMAD.IADD R43, R43, 0x1, -R4 ;  /* 0x000000012b2b8824 */ /* 0x000fe200078e0a04 */
[----:B------:R-:W-:Y:S01]  /*1a30*/  IABS R51, R22 ;  /* 0x0000001600337213 */ /* 0x000fe20000000000 */
[----:B------:R-:W-:Y:S01]  /*1a40*/  IMAD.HI.U32 R14, R8, R49, RZ ;  /* 0x00000031080e7227 */ /* 0x000fe200078e00ff */
[----:B------:R-:W-:-:S02]  /*1a50*/  IABS R47, R12 ;  /* 0x0000000c002f7213 */ /* 0x000fc40000000000 */
[----:B------:R-:W-:Y:S01]  /*1a60*/  ISETP.GT.U32.AND P0, PT, R4, R43, PT ;  /* 0x0000002b0400720c */ /* 0x000fe20003f04070 */
[----:B------:R-:W-:Y:S01]  /*1a70*/  @!P6 IMAD.IADD R45, R45, 0x1, -R4 ;  /* 0x000000012d2de824 */ /* 0x000fe200078e0a04 */
[----:B------:R-:W-:Y:S01]  /*1a80*/  ISETP.GE.AND P5, PT, R12, RZ, PT ;  /* 0x000000ff0c00720c */ /* 0x000fe20003fa6270 */
[----:B------:R-:W-:-:S03]  /*1a90*/  IMAD.HI.U32 R16, R8, R51, RZ ;  /* 0x0000003308107227 */ /* 0x000fc600078e00ff */
[C---:B------:R-:W-:Y:S01]  /*1aa0*/  ISETP.GT.U32.AND P6, PT, R4.reuse, R45, PT ;  /* 0x0000002d0400720c */ /* 0x040fe20003fc4070 */
[----:B------:R-:W-:Y:S02]  /*1ab0*/  IMAD.MOV R14, RZ, RZ, -R14 ;  /* 0x000000ffff0e7224 */ /* 0x000fe400078e0a0e */
[----:B------:R-:W-:Y:S02]  /*1ac0*/  IMAD.MOV R16, RZ, RZ, -R16 ;  /* 0x000000ffff107224 */ /* 0x000fe400078e0a10 */
[C---:B------:R-:W-:Y:S02]  /*1ad0*/  IMAD R49, R4.reuse, R14, R49 ;  /* 0x0000000e04317224 */ /* 0x040fe400078e0231 */
[C---:B------:R-:W-:Y:S02]  /*1ae0*/  IMAD R51, R4.reuse, R16, R51 ;  /* 0x0000001004337224 */ /* 0x040fe400078e0233 */
[----:B------:R-:W-:Y:S01]  /*1af0*/  @!P0 IMAD.IADD R43, R43, 0x1, -R4 ;  /* 0x000000012b2b8824 */ /* 0x000fe200078e0a04 */
[----:B------:R-:W-:Y:S01]  /*1b00*/  ISETP.GT.U32.AND P0, PT, R4, R49, PT ;  /* 0x000000310400720c */ /* 0x000fe20003f04070 */
[----:B------:R-:W-:-:S02]  /*1b10*/  VIADD R16, R20, 0x48 ;  /* 0x0000004814107836 */ /* 0x000fc40000000000 */
[----:B------:R-:W-:Y:S01]  /*1b20*/  @!P6 IMAD.IADD R45, R45, 0x1, -R4 ;  /* 0x000000012d2de824 */ /* 0x000fe200078e0a04 */
[----:B------:R-:W-:Y:S01]  /*1b30*/  ISETP.GT.U32.AND P6, PT, R4, R51, PT ;  /* 0x000000330400720c */ /* 0x000fe20003fc4070 */
[----:B------:R-:W-:Y:S01]  /*1b40*/  IMAD.HI.U32 R12, R8, R47, RZ ;  /* 0x0000002f080c7227 */ /* 0x000fe200078e00ff */
[----:B------:R-:W-:-:S03]  /*1b50*/  IABS R53, R16 ;  /* 0x0000001000357213 */ /* 0x000fc60000000000 */
[C---:B------:R-:W-:Y:S02]  /*1b60*/  VIADD R24, R20.reuse, 0x40 ;  /* 0x0000004014187836 */ /* 0x040fe40000000000 */
[----:B------:R-:W-:Y:S02]  /*1b70*/  IMAD.MOV R12, RZ, RZ, -R12 ;  /* 0x000000ffff0c7224 */ /* 0x000fe400078e0a0c */
[----:B------:R-:W-:Y:S01]  /*1b80*/  VIADD R26, R20, 0x38 ;  /* 0x00000038141a7836 */ /* 0x000fe20000000000 */
[----:B------:R-:W-:Y:S01]  /*1b90*/  IABS R55, R24 ;  /* 0x0000001800377213 */ /* 0x000fe20000000000 */
[----:B------:R-:W-:Y:S02]  /*1ba0*/  @!P0 IMAD.IADD R49, R49, 0x1, -R4 ;  /* 0x0000000131318824 */ /* 0x000fe400078e0a04 */
[----:B------:R-:W-:Y:S01]  /*1bb0*/  IMAD.HI.U32 R10, R8, R53, RZ ;  /* 0x00000035080a7227 */ /* 0x000fe200078e00ff */
[----:B------:R-:W-:Y:S02]  /*1bc0*/  IABS R57, R26 ;  /* 0x0000001a00397213 */ /* 0x000fe40000000000 */
[C---:B------:R-:W-:Y:S01]  /*1bd0*/  ISETP.GT.U32.AND P0, PT, R4.reuse, R49, PT ;  /* 0x000000310400720c */ /* 0x040fe20003f04070 */
[----:B------:R-:W-:-:S02]  /*1be0*/  IMAD R47, R4, R12, R47 ;  /* 0x0000000c042f7224 */ /* 0x000fc400078e022f */
[----:B------:R-:W-:Y:S02]  /*1bf0*/  @!P6 IMAD.IADD R51, R51, 0x1, -R4 ;  /* 0x000000013333e824 */ /* 0x000fe400078e0a04 */
[----:B------:R-:W-:Y:S02]  /*1c00*/  IMAD.MOV R10, RZ, RZ, -R10 ;  /* 0x000000ffff0a7224 */ /* 0x000fe400078e0a0a */
[----:B------:R-:W-:Y:S01]  /*1c10*/  IMAD.HI.U32 R12, R8, R55, RZ ;  /* 0x00000037080c7227 */ /* 0x000fe200078e00ff */
[----:B------:R-:W-:-:S03]  /*1c20*/  ISETP.GT.U32.AND P6, PT, R4, R51, PT ;  /* 0x000000330400720c */ /* 0x000fc60003fc4070 */
[----:B------:R-:W-:Y:S01]  /*1c30*/  @!P3 IMAD.MOV R41, RZ, RZ, -R41 ;  /* 0x000000ffff29b224 */ /* 0x000fe200078e0a29 */
[C---:B------:R-:W-:Y:S01]  /*1c40*/  ISETP.GT.U32.AND P3, PT, R4.reuse, R47, PT ;  /* 0x0000002f0400720c */ /* 0x040fe20003f64070 */
[----:B------:R-:W-:Y:S02]  /*1c50*/  IMAD R53, R4, R10, R53 ;  /* 0x0000000a04357224 */ /* 0x000fe400078e0235 */
[----:B------:R-:W-:Y:S02]  /*1c60*/  IMAD.MOV R12, RZ, RZ, -R12 ;  /* 0x000000ffff0c7224 */ /* 0x000fe400078e0a0c */
[----:B------:R-:W-:-:S04]  /*1c70*/  IMAD.HI.U32 R10, R8, R57, RZ ;  /* 0x00000039080a7227 */ /* 0x000fc800078e00ff */
[C---:B------:R-:W-:Y:S02]  /*1c80*/  IMAD R55, R4.reuse, R12, R55 ;  /* 0x0000000c04377224 */ /* 0x040fe400078e0237 */
[----:B------:R-:W-:Y:S02]  /*1c90*/  IMAD.MOV R10, RZ, RZ, -R10 ;  /* 0x000000ffff0a7224 */ /* 0x000fe400078e0a0a */
[----:B------:R-:W-:Y:S01]  /*1ca0*/  @!P0 IMAD.IADD R49, R49, 0x1, -R4 ;  /* 0x0000000131318824 */ /* 0x000fe200078e0a04 */
[C---:B------:R-:W-:Y:S01]  /*1cb0*/  ISETP.GT.U32.AND P0, PT, R4.reuse, R55, PT ;  /* 0x000000370400720c */ /* 0x040fe20003f04070 */
[----:B------:R-:W-:Y:S02]  /*1cc0*/  IMAD R57, R4, R10, R57 ;  /* 0x0000000a04397224 */ /* 0x000fe400078e0239 */
[----:B------:R-:W-:-:S04]  /*1cd0*/  IMAD.HI.U32 R12, R8, R59, RZ ;  /* 0x0000003b080c7227 */ /* 0x000fc800078e00ff */
[--C-:B------:R-:W-:Y:S02]  /*1ce0*/  @!P3 IMAD.IADD R47, R47, 0x1, -R4.reuse ;  /* 0x000000012f2fb824 */ /* 0x100fe400078e0a04 */
[----:B------:R-:W-:Y:S01]  /*1cf0*/  @!P6 IMAD.IADD R51, R51, 0x1, -R4 ;  /* 0x000000013333e824 */ /* 0x000fe200078e0a04 */
[C---:B------:R-:W-:Y:S01]  /*1d00*/  ISETP.GT.U32.AND P6, PT, R4.reuse, R57, PT ;  /* 0x000000390400720c */ /* 0x040fe20003fc4070 */
[----:B------:R-:W-:Y:S01]  /*1d10*/  IMAD.MOV R12, RZ, RZ, -R12 ;  /* 0x000000ffff0c7224 */ /* 0x000fe200078e0a0c */
[----:B------:R-:W-:Y:S01]  /*1d20*/  ISETP.GT.U32.AND P3, PT, R4, R47, PT ;  /* 0x0000002f0400720c */ /* 0x000fe20003f64070 */
[----:B------:R-:W-:-:S04]  /*1d30*/  IMAD.HI.U32 R10, R8, R61, RZ ;  /* 0x0000003d080a7227 */ /* 0x000fc800078e00ff */
[C---:B------:R-:W-:Y:S02]  /*1d40*/  IMAD R59, R4.reuse, R12, R59 ;  /* 0x0000000c043b7224 */ /* 0x040fe400078e023b */
[----:B------:R-:W-:Y:S02]  /*1d50*/  IMAD.MOV R10, RZ, RZ, -R10 ;  /* 0x000000ffff0a7224 */ /* 0x000fe400078e0a0a */
[----:B------:R-:W-:Y:S01]  /*1d60*/  @!P0 IMAD.IADD R55, R55, 0x1, -R4 ;  /* 0x0000000137378824 */ /* 0x000fe200078e0a04 */
[C---:B------:R-:W-:Y:S01]  /*1d70*/  ISETP.GT.U32.AND P0, PT, R4.reuse, R59, PT ;  /* 0x0000003b0400720c */ /* 0x040fe20003f04070 */
[----:B------:R-:W-:Y:S02]  /*1d80*/  IMAD R61, R4, R10, R61 ;  /* 0x0000000a043d7224 */ /* 0x000fe400078e023d */
[----:B------:R-:W-:-:S04]  /*1d90*/  IMAD.HI.U32 R10, R8, R63, RZ ;  /* 0x0000003f080a7227 */ /* 0x000fc800078e00ff */
[--C-:B------:R-:W-:Y:S01]  /*1da0*/  @!P6 IMAD.IADD R57, R57, 0x1, -R4.reuse ;  /* 0x000000013939e824 */ /* 0x100fe200078e0a04 */
[C---:B------:R-:W-:Y:S01]  /*1db0*/  ISETP.GT.U32.AND P6, PT, R4.reuse, R61, PT ;  /* 0x0000003d0400720c */ /* 0x040fe20003fc4070 */
[----:B------:R-:W-:Y:S01]  /*1dc0*/  @!P3 IMAD.IADD R47, R47, 0x1, -R4 ;  /* 0x000000012f2fb824 */ /* 0x000fe200078e0a04 */
[C---:B------:R-:W-:Y:S01]  /*1dd0*/  ISETP.GT.U32.AND P3, PT, R4.reuse, R53, PT ;  /* 0x000000350400720c */ /* 0x040fe20003f64070 */
[----:B------:R-:W-:Y:S02]  /*1de0*/  IMAD.MOV R10, RZ, RZ, -R10 ;  /* 0x000000ffff0a7224 */ /* 0x000fe400078e0a0a */
[----:B------:R-:W-:Y:S02]  /*1df0*/  @!P0 IMAD.IADD R59, R59, 0x1, -R4 ;  /* 0x000000013b3b8824 */ /* 0x000fe400078e0a04 */
[----:B------:R-:W-:Y:S02]  /*1e00*/  IMAD R63, R4, R10, R63 ;  /* 0x0000000a043f7224 */ /* 0x000fe400078e023f */
[----:B------:R-:W-:-:S03]  /*1e10*/  IMAD.HI.U32 R10, R8, R71, RZ ;  /* 0x00000047080a7227 */ /* 0x000fc600078e00ff */
[C---:B------:R-:W-:Y:S01]  /*1e20*/  ISETP.GT.U32.AND P0, PT, R4.reuse, R63, PT ;  /* 0x0000003f0400720c */ /* 0x040fe20003f04070 */
[--C-:B------:R-:W-:Y:S01]  /*1e30*/  @!P6 IMAD.IADD R61, R61, 0x1, -R4.reuse ;  /* 0x000000013d3de824 */ /* 0x100fe200078e0a04 */
[----:B------:R-:W-:Y:S01]  /*1e40*/  ISETP.GT.U32.AND P6, PT, R4, R55, PT ;  /* 0x000000370400720c */ /* 0x000fe20003fc4070 */
[----:B------:R-:W-:Y:S01]  /*1e50*/  @!P3 IMAD.IADD R53, R53, 0x1, -R4 ;  /* 0x000000013535b824 */ /* 0x000fe200078e0a04 */
[C---:B------:R-:W-:Y:S01]  /*1e60*/  ISETP.GE.AND P3, PT, R20.reuse, RZ, PT ;  /* 0x000000ff1400720c */ /* 0x040fe20003f66270 */
[----:B------:R-:W-:Y:S02]  /*1e70*/  VIADD R38, R20, 0x8 ;  /* 0x0000000814267836 */ /* 0x000fe40000000000 */
[----:B------:R-:W-:Y:S02]  /*1e80*/  IMAD.MOV R10, RZ, RZ, -R10 ;  /* 0x000000ffff0a7224 */ /* 0x000fe400078e0a0a */
[----:B------:R-:W-:Y:S01]  /*1e90*/  @!P4 IMAD.MOV R43, RZ, RZ, -R43 ;  /* 0x000000ffff2bc224 */ /* 0x000fe200078e0a2b */
[----:B------:R-:W-:Y:S01]  /*1ea0*/  ISETP.GT.U32.AND P4, PT, R4, R53, PT ;  /* 0x000000350400720c */ /* 0x000fe20003f84070 */
[----:B------:R-:W-:Y:S01]  /*1eb0*/  IMAD.HI.U32 R12, R8, R65, RZ ;  /* 0x00000041080c7227 */ /* 0x000fe200078e00ff */
[----:B------:R-:W-:-:S03]  /*1ec0*/  IABS R69, R38 ;  /* 0x0000002600457213 */ /* 0x000fc60000000000 */
[----:B------:R-:W-:Y:S01]  /*1ed0*/  @!P0 IMAD.IADD R63, R63, 0x1, -R4 ;  /* 0x000000013f3f8824 */ /* 0x000fe200078e0a04 */
[C---:B------:R-:W-:Y:S01]  /*1ee0*/  ISETP.GT.U32.AND P0, PT, R4.reuse, R59, PT ;  /* 0x0000003b0400720c */ /* 0x040fe20003f04070 */
[----:B------:R-:W-:Y:S02]  /*1ef0*/  IMAD R71, R4, R10, R71 ;  /* 0x0000000a04477224 */ /* 0x000fe400078e0247 */
[----:B------:R-:W-:-:S04]  /*1f00*/  IMAD.HI.U32 R14, R8, R67, RZ ;  /* 0x00000043080e7227 */ /* 0x000fc800078e00ff */
[----:B------:R-:W-:Y:S02]  /*1f10*/  IMAD.MOV R12, RZ, RZ, -R12 ;  /* 0x000000ffff0c7224 */ /* 0x000fe400078e0a0c */
[----:B------:R-:W-:Y:S01]  /*1f20*/  @!P6 IMAD.IADD R55, R55, 0x1, -R4 ;  /* 0x000000013737e824 */ /* 0x000fe200078e0a04 */
[C---:B------:R-:W-:Y:S01]  /*1f30*/  ISETP.GT.U32.AND P6, PT, R4.reuse, R71, PT ;  /* 0x000000470400720c */ /* 0x040fe20003fc4070 */
[----:B------:R-:W-:Y:S02]  /*1f40*/  IMAD.MOV R14, RZ, RZ, -R14 ;  /* 0x000000ffff0e7224 */ /* 0x000fe400078e0a0e */
[----:B------:R-:W-:Y:S02]  /*1f50*/  IMAD R65, R4, R12, R65 ;  /* 0x0000000c04417224 */ /* 0x000fe400078e0241 */
[----:B------:R-:W-:-:S04]  /*1f60*/  IMAD.HI.U32 R8, R8, R69, RZ ;  /* 0x0000004508087227 */ /* 0x000fc800078e00ff */
[----:B------:R-:W-:Y:S01]  /*1f70*/  @!P1 IMAD.MOV R45, RZ, RZ, -R45 ;  /* 0x000000ffff2d9224 */ /* 0x000fe200078e0a2d */
[C---:B------:R-:W-:Y:S01]  /*1f80*/  ISETP.GT.U32.AND P1, PT, R4.reuse, R57, PT ;  /* 0x000000390400720c */ /* 0x040fe20003f24070 */
[----:B------:R-:W-:Y:S01]  /*1f90*/  @!P5 IMAD.MOV R47, RZ, RZ, -R47 ;  /* 0x000000ffff2fd224 */ /* 0x000fe200078e0a2f */
[C---:B------:R-:W-:Y:S01]  /*1fa0*/  ISETP.GT.U32.AND P5, PT, R4.reuse, R61, PT ;  /* 0x0000003d0400720c */ /* 0x040fe20003fa4070 */
[C---:B------:R-:W-:Y:S02]  /*1fb0*/  IMAD R67, R4.reuse, R14, R67 ;  /* 0x0000000e04437224 */ /* 0x040fe400078e0243 */
[----:B------:R-:W-:Y:S01]  /*1fc0*/  @!P4 IMAD.IADD R53, R53, 0x1, -R4 ;  /* 0x000000013535c824 */ /* 0x000fe200078e0a04 */
[C---:B------:R-:W-:Y:S01]  /*1fd0*/  ISETP.GT.U32.AND P4, PT, R4.reuse, R65, PT ;  /* 0x000000410400720c */ /* 0x040fe20003f84070 */
[----:B------:R-:W-:Y:S02]  /*1fe0*/  IMAD.MOV R8, RZ, RZ, -R8 ;  /* 0x000000ffff087224 */ /* 0x000fe400078e0a08 */
[----:B------:R-:W-:Y:S01]  /*1ff0*/  @!P2 IMAD.MOV R49, RZ, RZ, -R49 ;  /* 0x000000ffff31a224 */ /* 0x000fe200078e0a31 */
[C---:B------:R-:W-:Y:S01]  /*2000*/  ISETP.GT.U32.AND P2, PT, R4.reuse, R63, PT ;  /* 0x0000003f0400720c */ /* 0x040fe20003f44070 */
[--C-:B------:R-:W-:Y:S01]  /*2010*/  @!P0 IMAD.IADD R59, R59, 0x1, -R4.reuse ;  /* 0x000000013b3b8824 */ /* 0x100fe200078e0a04 */
[C---:B------:R-:W-:Y:S01]  /*2020*/  ISETP.GT.U32.AND P0, PT, R4.reuse, R67, PT ;  /* 0x000000430400720c */ /* 0x040fe20003f04070 */
[----:B------:R-:W-:Y:S01]  /*2030*/  IMAD R69, R4, R8, R69 ;  /* 0x0000000804457224 */ /* 0x000fe200078e0245 */
[----:B------:R-:W-:Y:S01]  /*2040*/  SHF.R.S32.HI R8, RZ, 0x1f, R7 ;  /* 0x0000001fff087819 */ /* 0x000fe20000011407 */
[----:B------:R-:W-:-:S02]  /*2050*/  @!P6 IMAD.IADD R71, R71, 0x1, -R4 ;  /* 0x000000014747e824 */ /* 0x000fc400078e0a04 */
[--C-:B------:R-:W-:Y:S01]  /*2060*/  @!P1 IMAD.IADD R57, R57, 0x1, -R4.reuse ;  /* 0x0000000139399824 */ /* 0x100fe200078e0a04 */
[----:B------:R-:W-:Y:S01]  /*2070*/  ISETP.GT.U32.AND P6, PT, R4, R69, PT ;  /* 0x000000450400720c */ /* 0x000fe20003fc4070 */
[--C-:B------:R-:W-:Y:S01]  /*2080*/  @!P5 IMAD.IADD R61, R61, 0x1, -R4.reuse ;  /* 0x000000013d3dd824 */ /* 0x100fe200078e0a04 */
[----:B------:R-:W-:Y:S01]  /*2090*/  ISETP.GE.AND P1, PT, R22, RZ, PT ;  /* 0x000000ff1600720c */ /* 0x000fe20003f26270 */
[--C-:B------:R-:W-:Y:S01]  /*20a0*/  @!P4 IMAD.IADD R65, R65, 0x1, -R4.reuse ;  /* 0x000000014141c824 */ /* 0x100fe200078e0a04 */
[----:B------:R-:W-:Y:S01]  /*20b0*/  ISETP.GE.AND P5, PT, R16, RZ, PT ;  /* 0x000000ff1000720c */ /* 0x000fe20003fa6270 */
[--C-:B------:R-:W-:Y:S01]  /*20c0*/  @!P2 IMAD.IADD R63, R63, 0x1, -R4.reuse ;  /* 0x000000013f3fa824 */ /* 0x100fe200078e0a04 */
[----:B------:R-:W-:Y:S01]  /*20d0*/  ISETP.GE.AND P2, PT, R24, RZ, PT ;  /* 0x000000ff1800720c */ /* 0x000fe20003f46270 */
[--C-:B------:R-:W-:Y:S01]  /*20e0*/  @!P0 IMAD.IADD R67, R67, 0x1, -R4.reuse ;  /* 0x0000000143438824 */ /* 0x100fe200078e0a04 */
[----:B------:R-:W-:Y:S01]  /*20f0*/  ISETP.GT.U32.AND P0, PT, R4, R65, PT ;  /* 0x000000410400720c */ /* 0x000fe20003f04070 */
[----:B------:R-:W-:Y:S01]  /*2100*/  IMAD R18, R18, UR5, RZ ;  /* 0x0000000512127c24 */ /* 0x000fe2000f8e02ff */
[----:B------:R-:W-:Y:S01]  /*2110*/  ISETP.GE.AND P4, PT, R26, RZ, PT ;  /* 0x000000ff1a00720c */ /* 0x000fe20003f86270 */
[----:B------:R-:W-:Y:S01]  /*2120*/  UIADD3 UR5, UR4, 0x2000, URZ ;  /* 0x0000200004057890 */ /* 0x000fe2000fffe03f */
[----:B------:R-:W-:Y:S01]  /*2130*/  LEA.HI R7, R8, R7, RZ, 0x4 ;  /* 0x0000000708077211 */ /* 0x000fe200078f20ff */
[----:B------:R-:W-:-:S02]  /*2140*/  @!P6 IMAD.IADD R69, R69, 0x1, -R4 ;  /* 0x000000014545e824 */ /* 0x000fc400078e0a04 */
[----:B------:R-:W-:Y:S01]  /*2150*/  @!P1 IMAD.MOV R51, RZ, RZ, -R51 ;  /* 0x000000ffff339224 */ /* 0x000fe200078e0a33 */
[C---:B------:R-:W-:Y:S01]  /*2160*/  ISETP.GT.U32.AND P1, PT, R4.reuse, R71, PT ;  /* 0x000000470400720c */ /* 0x040fe20003f24070 */
[----:B------:R-:W-:Y:S01]  /*2170*/  @!P5 IMAD.MOV R53, RZ, RZ, -R53 ;  /* 0x000000ffff35d224 */ /* 0x000fe200078e0a35 */
[C---:B------:R-:W-:Y:S01]  /*2180*/  ISETP.GT.U32.AND P5, PT, R4.reuse, R67, PT ;  /* 0x000000430400720c */ /* 0x040fe20003fa4070 */
[----:B------:R-:W-:Y:S01]  /*2190*/  @!P2 IMAD.MOV R55, RZ, RZ, -R55 ;  /* 0x000000ffff37a224 */ /* 0x000fe200078e0a37 */
[----:B------:R-:W-:Y:S01]  /*21a0*/  ISETP.GT.U32.AND P6, PT, R4, R69, PT ;  /* 0x000000450400720c */ /* 0x000fe20003fc4070 */
[--C-:B------:R-:W-:Y:S01]  /*21b0*/  @!P0 IMAD.IADD R65, R65, 0x1, -R4.reuse ;  /* 0x0000000141418824 */ /* 0x100fe200078e0a04 */
[----:B------:R-:W-:Y:S01]  /*21c0*/  ISETP.GE.AND P2, PT, R28, RZ, PT ;  /* 0x000000ff1c00720c */ /* 0x000fe20003f46270 */
[----:B------:R-:W-:Y:S01]  /*21d0*/  @!P4 IMAD.MOV R57, RZ, RZ, -R57 ;  /* 0x000000ffff39c224 */ /* 0x000fe200078e0a39 */
[----:B------:R-:W-:Y:S01]  /*21e0*/  ISETP.GE.AND P0, PT, R32, RZ, PT ;  /* 0x000000ff2000720c */ /* 0x000fe20003f06270 */
[----:B------:R-:W-:Y:S01]  /*21f0*/  USHF.R.U32.HI UR5, URZ, 0x4, UR5 ;  /* 0x000000043f057899 */ /* 0x000fe20008011605 */
[----:B------:R-:W-:Y:S01]  /*2200*/  ISETP.GE.AND P4, PT, R30, RZ, PT ;  /* 0x000000ff1e00720c */ /* 0x000fe20003f86270 */
[-C--:B-1----:R-:W-:Y:S01]  /*2210*/  IMAD R8, R0, R252.reuse, RZ ;  /* 0x000000fc00087224 */ /* 0x082fe200078e02ff */
[----:B------:R-:W-:Y:S01]  /*2220*/  SHF.R.S32.HI R7, RZ, 0x4, R7 ;  /* 0x00000004ff077819 */ /* 0x000fe20000011407 */
[--C-:B------:R-:W-:Y:S01]  /*2230*/  @!P1 IMAD.IADD R71, R71, 0x1, -R4.reuse ;  /* 0x0000000147479824 */ /* 0x100fe200078e0a04 */
[----:B------:R-:W-:Y:S01]  /*2240*/  LOP3.LUT P1, RZ, R6, 0x40, RZ, 0xc0, !PT ;  /* 0x0000004006ff7812 */ /* 0x000fe2000782c0ff */
[--C-:B------:R-:W-:Y:S01]  /*2250*/  @!P5 IMAD.IADD R67, R67, 0x1, -R4.reuse ;  /* 0x000000014343d824 */ /* 0x100fe200078e0a04 */
[----:B------:R-:W-:Y:S01]  /*2260*/  ISETP.GE.AND P5, PT, R34, RZ, PT ;  /* 0x000000ff2200720c */ /* 0x000fe20003fa6270 */
[----:B------:R-:W-:Y:S01]  /*2270*/  @!P6 IMAD.IADD R69, R69, 0x1, -R4 ;  /* 0x000000014545e824 */ /* 0x000fe200078e0a04 */
[----:B------:R-:W-:Y:S01]  /*2280*/  ISETP.NE.AND P6, PT, R39, RZ, PT ;  /* 0x000000ff2700720c */ /* 0x000fe20003fc5270 */
[----:B------:R-:W-:Y:S01]  /*2290*/  @!P2 IMAD.MOV R59, RZ, RZ, -R59 ;  /* 0x000000ffff3ba224 */ /* 0x000fe200078e0a3b */
[----:B------:R-:W-:Y:S01]  /*22a0*/  LOP3.LUT R4, RZ, R39, RZ, 0x33, !PT ;  /* 0x00000027ff047212 */ /* 0x000fe200078e33ff */
[----:B------:R-:W-:Y:S01]  /*22b0*/  @!P0 IMAD.MOV R63, RZ, RZ, -R63 ;  /* 0x000000ffff3f8224 */ /* 0x000fe200078e0a3f */
[----:B------:R-:W-:Y:S01]  /*22c0*/  SEL R73, RZ, 0x90, !P1 ;  /* 0x00000090ff497807 */ /* 0x000fe20004800000 */
[----:B------:R-:W-:Y:S01]  /*22d0*/  @!P4 IMAD.MOV R61, RZ, RZ, -R61 ;  /* 0x000000ffff3dc224 */ /* 0x000fe200078e0a3d */
[----:B------:R-:W-:Y:S01]  /*22e0*/  ISETP.GE.AND P2, PT, R36, RZ, PT ;  /* 0x000000ff2400720c */ /* 0x000fe20003f46270 */
[----:B------:R-:W-:Y:S01]  /*22f0*/  @!P3 IMAD.MOV R71, RZ, RZ, -R71 ;  /* 0x000000ffff47b224 */ /* 0x000fe200078e0a47 */
[----:B------:R-:W-:Y:S01]  /*2300*/  ISETP.GE.AND P1, PT, R38, RZ, PT ;  /* 0x000000ff2600720c */ /* 0x000fe20003f26270 */
[-C--:B------:R-:W-:Y:S01]  /*2310*/  IMAD R10, R244, R252.reuse, RZ ;  /* 0x000000fcf40a7224 */ /* 0x080fe200078e02ff */
[----:B------:R-:W-:Y:S01]  /*2320*/  SEL R5, R4, R5, !P6 ;  /* 0x0000000504057207 */ /* 0x000fe20007000000 */
[----:B------:R-:W-:Y:S01]  /*2330*/  @!P5 IMAD.MOV R65, RZ, RZ, -R65 ;  /* 0x000000ffff41d224 */ /* 0x000fe200078e0a41 */
[----:B------:R-:W-:Y:S01]  /*2340*/  LEA R172, P0, R18, UR8, 0x1 ;  /* 0x0000000812ac7c11 */ /* 0x000fe2000f8008ff */
[----:B------:R-:W-:Y:S01]  /*2350*/  ULDC UR8, c[0x0][0x240] ;  /* 0x0000900000087ab9 */ /* 0x000fe20000000800 */
[C---:B------:R-:W-:Y:S01]  /*2360*/  SEL R13, R4.reuse, R13, !P6 ;  /* 0x0000000d040d7207 */ /* 0x040fe20007000000 */
[----:B------:R-:W-:Y:S01]  /*2370*/  IMAD R5, R5, UR8, RZ ;  /* 0x0000000805057c24 */ /* 0x000fe2000f8e02ff */
[C---:B------:R-:W-:Y:S01]  /*2380*/  SEL R9, R4.reuse, R9, !P6 ;  /* 0x0000000904097207 */ /* 0x040fe20007000000 */
[-C--:B------:R-:W-:Y:S01]  /*2390*/  IMAD R8, R247, R252.reuse, RZ ;  /* 0x000000fcf7087224 */ /* 0x080fe200078e02ff */
[C---:B------:R-:W-:Y:S01]  /*23a0*/  SEL R11, R4.reuse, R11, !P6 ;  /* 0x0000000b040b7207 */ /* 0x040fe20007000000 */
[----:B------:R-:W-:Y:S01]  /*23b0*/  IMAD R13, R13, UR8, RZ ;  /* 0x000000080d0d7c24 */ /* 0x000fe2000f8e02ff */
[C---:B------:R-:W-:Y:S01]  /*23c0*/  SEL R27, R4.reuse, R27, !P6 ;  /* 0x0000001b041b7207 */ /* 0x040fe20007000000 */
[----:B------:R-:W-:Y:S01]  /*23d0*/  IMAD R9, R9, UR8, RZ ;  /* 0x0000000809097c24 */ /* 0x000fe2000f8e02ff */
[C---:B------:R-:W-:Y:S01]  /*23e0*/  SEL R15, R4.reuse, R15, !P6 ;  /* 0x0000000f040f7207 */ /* 0x040fe20007000000 */
[----:B------:R-:W-:Y:S01]  /*23f0*/  IMAD R11, R11, UR8, RZ ;  /* 0x000000080b0b7c24 */ /* 0x000fe2000f8e02ff */
[C---:B------:R-:W-:Y:S01]  /*2400*/  SEL R17, R4.reuse, R17, !P6 ;  /* 0x0000001104117207 */ /* 0x040fe20007000000 */
[----:B------:R-:W-:Y:S01]  /*2410*/  @!P2 IMAD.MOV R67, RZ, RZ, -R67 ;  /* 0x000000ffff43a224 */ /* 0x000fe200078e0a43 */
[C---:B------:R-:W-:Y:S01]  /*2420*/  SEL R19, R4.reuse, R19, !P6 ;  /* 0x0000001304137207 */ /* 0x040fe20007000000 */
[----:B------:R-:W-:Y:S01]  /*2430*/  @!P1 IMAD.MOV R69, RZ, RZ, -R69 ;  /* 0x000000ffff459224 */ /* 0x000fe200078e0a45 */
[C---:B------:R-:W-:Y:S01]  /*2440*/  SEL R21, R4.reuse, R21, !P6 ;  /* 0x0000001504157207 */ /* 0x040fe20007000000 */
[----:B------:R-:W-:Y:S01]  /*2450*/  IMAD R27, R27, UR8, RZ ;  /* 0x000000081b1b7c24 */ /* 0x000fe2000f8e02ff */
[C---:B------:R-:W-:Y:S01]  /*2460*/  SEL R23, R4.reuse, R23, !P6 ;  /* 0x0000001704177207 */ /* 0x040fe20007000000 */
[----:B------:R-:W-:Y:S01]  /*2470*/  IMAD R15, R15, UR8, RZ ;  /* 0x000000080f0f7c24 */ /* 0x000fe2000f8e02ff */
[C---:B------:R-:W-:Y:S01]  /*2480*/  SEL R25, R4.reuse, R25, !P6 ;  /* 0x0000001904197207 */ /* 0x040fe20007000000 */
[----:B------:R-:W-:Y:S01]  /*2490*/  IMAD R17, R17, UR8, RZ ;  /* 0x0000000811117c24 */ /* 0x000fe2000f8e02ff */
[----:B------:R-:W-:Y:S01]  /*24a0*/  LEA R241, P4, R5, UR10, 0x1 ;  /* 0x0000000a05f17c11 */ /* 0x000fe2000f8808ff */
[----:B------:R-:W-:Y:S01]  /*24b0*/  IMAD R19, R19, UR8, RZ ;  /* 0x0000000813137c24 */ /* 0x000fe2000f8e02ff */
[C---:B------:R-:W-:Y:S01]  /*24c0*/  SEL R43, R4.reuse, R43, !P6 ;  /* 0x0000002b042b7207 */ /* 0x040fe20007000000 */
[----:B------:R-:W-:Y:S01]  /*24d0*/  IMAD R21, R21, UR8, RZ ;  /* 0x0000000815157c24 */ /* 0x000fe2000f8e02ff */
[----:B------:R-:W-:Y:S01]  /*24e0*/  LEA R216, P1, R13, UR10, 0x1 ;  /* 0x0000000a0dd87c11 */ /* 0x000fe2000f8208ff */
[----:B------:R-:W-:Y:S01]  /*24f0*/  IMAD R23, R23, UR8, RZ ;  /* 0x0000000817177c24 */ /* 0x000fe2000f8e02ff */
[----:B------:R-:W-:Y:S01]  /*2500*/  LEA.HI.X.SX32 R240, R5, UR11, 0x1, P4 ;  /* 0x0000000b05f07c11 */ /* 0x000fe2000a0f0eff */
[----:B------:R-:W-:Y:S01]  /*2510*/  IMAD R25, R25, UR8, RZ ;  /* 0x0000000819197c24 */ /* 0x000fe2000f8e02ff */
[C---:B------:R-:W-:Y:S01]  /*2520*/  SEL R29, R4.reuse, R29, !P6 ;  /* 0x0000001d041d7207 */ /* 0x040fe20007000000 */
[----:B------:R-:W0:Y:S01]  /*2530*/  LDC R5, c[0x0][0x23c] ;  /* 0x00008f00ff057b82 */ /* 0x000e220000000800 */
[C---:B------:R-:W-:Y:S01]  /*2540*/  SEL R31, R4.reuse, R31, !P6 ;  /* 0x0000001f041f7207 */ /* 0x040fe20007000000 */
[----:B------:R-:W-:Y:S01]  /*2550*/  IMAD R43, R43, UR8, RZ ;  /* 0x000000082b2b7c24 */ /* 0x000fe2000f8e02ff */
        /* <DEDUP_REMOVED lines=10> */
[----:B------:R-:W-:Y:S01]  /*2600*/  LEA R218, P2, R11, UR10, 0x1 ;  /* 0x0000000a0bda7c11 */ /* 0x000fe2000f8408ff */
[----:B------:R-:W-:Y:S01]  /*2610*/  IMAD R41, R41, UR8, RZ ;  /* 0x0000000829297c24 */ /* 0x000fe2000f8e02ff */
[----:B------:R-:W-:Y:S01]  /*2620*/  SEL R45, R4, R45, !P6 ;  /* 0x0000002d042d7207 */ /* 0x000fe20007000000 */
[-C--:B------:R-:W-:Y:S01]  /*2630*/  IMAD R10, R248, R252.reuse, RZ ;  /* 0x000000fcf80a7224 */ /* 0x080fe200078e02ff */
[----:B------:R-:W-:Y:S01]  /*2640*/  SEL R47, R4, R47, !P6 ;  /* 0x0000002f042f7207 */ /* 0x000fe20007000000 */
[----:B------:R-:W-:Y:S01]  /*2650*/  IMAD R8, R250, R252, RZ ;  /* 0x000000fcfa087224 */ /* 0x000fe200078e02ff */
        /* <DEDUP_REMOVED lines=22> */
[----:B------:R-:W-:Y:S01]  /*27c0*/  LEA.HI.X.SX32 R217, R13, UR11, 0x1, P1 ;  /* 0x0000000b0dd97c11 */ /* 0x000fe200088f0eff */
[----:B------:R-:W-:Y:S01]  /*27d0*/  IMAD R67, R67, UR8, RZ ;  /* 0x0000000843437c24 */ /* 0x000fe2000f8e02ff */
[----:B------:R-:W-:Y:S01]  /*27e0*/  SEL R4, R4, R71, !P6 ;  /* 0x0000004704047207 */ /* 0x000fe20007000000 */
[----:B------:R-:W-:Y:S01]  /*27f0*/  IMAD R69, R69, UR8, RZ ;  /* 0x0000000845457c24 */ /* 0x000fe2000f8e02ff */
[----:B------:R-:W-:-:S02]  /*2800*/  LEA.HI.X.SX32 R173, R18, UR9, 0x1, P0 ;  /* 0x0000000912ad7c11 */ /* 0x000fc400080f0eff */
[----:B------:R-:W-:Y:S02]  /*2810*/  CS2R R38, SRZ ;  /* 0x0000000000267805 */ /* 0x000fe4000001ff00 */
[----:B------:R-:W-:Y:S01]  /*2820*/  LEA.HI.X.SX32 R220, R9, UR11, 0x1, P3 ;  /* 0x0000000b09dc7c11 */ /* 0x000fe200098f0eff */
[----:B------:R-:W-:Y:S01]  /*2830*/  IMAD R4, R4, UR8, RZ ;  /* 0x0000000804047c24 */ /* 0x000fe2000f8e02ff */
[----:B------:R-:W-:Y:S01]  /*2840*/  LEA.HI.X.SX32 R219, R11, UR11, 0x1, P2 ;  /* 0x0000000b0bdb7c11 */ /* 0x000fe200090f0eff */
[-C--:B------:R-:W-:Y:S01]  /*2850*/  IMAD R9, R245, R252.reuse, RZ ;  /* 0x000000fcf5097224 */ /* 0x080fe200078e02ff */
[----:B------:R-:W-:Y:S01]  /*2860*/  LEA R203, P1, R27, UR10, 0x1 ;  /* 0x0000000a1bcb7c11 */ /* 0x000fe2000f8208ff */
[----:B------:R-:W-:Y:S01]  /*2870*/  IMAD R9, R249, R252, RZ ;  /* 0x000000fcf9097224 */ /* 0x000fe200078e02ff */
[----:B------:R-:W-:Y:S02]  /*2880*/  LEA R214, P0, R15, UR10, 0x1 ;  /* 0x0000000a0fd67c11 */ /* 0x000fe4000f8008ff */
[----:B------:R-:W-:-:S02]  /*2890*/  CS2R R70, SRZ ;  /* 0x0000000000467805 */ /* 0x000fc4000001ff00 */
[----:B------:R-:W-:Y:S01]  /*28a0*/  LEA R212, P6, R17, UR10, 0x1 ;  /* 0x0000000a11d47c11 */ /* 0x000fe2000f8c08ff */
[----:B------:R-:W-:Y:S01]  /*28b0*/  IMAD R252, R251, R252, RZ ;  /* 0x000000fcfbfc7224 */ /* 0x000fe200078e02ff */
[----:B------:R-:W-:Y:S01]  /*28c0*/  LEA R211, P5, R19, UR10, 0x1 ;  /* 0x0000000a13d37c11 */ /* 0x000fe2000f8a08ff */
[----:B------:R-:W-:Y:S01]  /*28d0*/  USGXT.U32 UR8, UR5, 0xe ;  /* 0x0000000e0508789a */ /* 0x000fe20008000000 */
[----:B------:R-:W-:Y:S02]  /*28e0*/  LEA R208, P4, R21, UR10, 0x1 ;  /* 0x0000000a15d07c11 */ /* 0x000fe4000f8808ff */
[----:B------:R-:W-:Y:S01]  /*28f0*/  LEA R207, P3, R23, UR10, 0x1 ;  /* 0x0000000a17cf7c11 */ /* 0x000fe2000f8608ff */
[----:B------:R-:W-:Y:S01]  /*2900*/  ULDC UR5, c[0x0][0x230] ;  /* 0x00008c0000057ab9 */ /* 0x000fe20000000800 */
[----:B------:R-:W-:Y:S02]  /*2910*/  LEA R204, P2, R25, UR10, 0x1 ;  /* 0x0000000a19cc7c11 */ /* 0x000fe4000f8408ff */
[----:B------:R-:W-:-:S02]  /*2920*/  LEA.HI.X.SX32 R202, R27, UR11, 0x1, P1 ;  /* 0x0000000b1bca7c11 */ /* 0x000fc400088f0eff */
[----:B------:R-:W-:Y:S02]  /*2930*/  CS2R R26, SRZ ;  /* 0x00000000001a7805 */ /* 0x000fe4000001ff00 */
[----:B------:R-:W-:Y:S02]  /*2940*/  LEA.HI.X.SX32 R215, R15, UR11, 0x1, P0 ;  /* 0x0000000b0fd77c11 */ /* 0x000fe400080f0eff */
[----:B------:R-:W-:Y:S02]  /*2950*/  LEA.HI.X.SX32 R213, R17, UR11, 0x1, P6 ;  /* 0x0000000b11d57c11 */ /* 0x000fe4000b0f0eff */
[----:B------:R-:W-:Y:S02]  /*2960*/  LEA.HI.X.SX32 R210, R19, UR11, 0x1, P5 ;  /* 0x0000000b13d27c11 */ /* 0x000fe4000a8f0eff */
[----:B------:R-:W-:Y:S02]  /*2970*/  LEA.HI.X.SX32 R209, R21, UR11, 0x1, P4 ;  /* 0x0000000b15d17c11 */ /* 0x000fe4000a0f0eff */
[----:B------:R-:W-:-:S02]  /*2980*/  LEA.HI.X.SX32 R206, R23, UR11, 0x1, P3 ;  /* 0x0000000b17ce7c11 */ /* 0x000fc400098f0eff */
[----:B------:R-:W-:Y:S02]  /*2990*/  LEA.HI.X.SX32 R205, R25, UR11, 0x1, P2 ;  /* 0x0000000b19cd7c11 */ /* 0x000fe400090f0eff */
[----:B------:R-:W-:Y:S02]  /*29a0*/  CS2R R24, SRZ ;  /* 0x0000000000187805 */ /* 0x000fe4000001ff00 */
[----:B------:R-:W-:Y:S02]  /*29b0*/  LEA R221, P1, R43, UR10, 0x1 ;  /* 0x0000000a2bdd7c11 */ /* 0x000fe4000f8208ff */
[----:B------:R-:W-:Y:S02]  /*29c0*/  LEA R200, P0, R29, UR10, 0x1 ;  /* 0x0000000a1dc87c11 */ /* 0x000fe4000f8008ff */
[----:B------:R-:W-:Y:S02]  /*29d0*/  LEA R198, P6, R31, UR10, 0x1 ;  /* 0x0000000a1fc67c11 */ /* 0x000fe4000f8c08ff */
[----:B------:R-:W-:-:S02]  /*29e0*/  LEA R196, P5, R33, UR10, 0x1 ;  /* 0x0000000a21c47c11 */ /* 0x000fc4000f8a08ff */
[----:B------:R-:W-:Y:S02]  /*29f0*/  LEA R194, P4, R35, UR10, 0x1 ;  /* 0x0000000a23c27c11 */ /* 0x000fe4000f8808ff */
[----:B------:R-:W-:Y:S02]  /*2a00*/  LEA R192, P3, R37, UR10, 0x1 ;  /* 0x0000000a25c07c11 */ /* 0x000fe4000f8608ff */
[----:B------:R-:W-:Y:S02]  /*2a10*/  LEA R191, P2, R41, UR10, 0x1 ;  /* 0x0000000a29bf7c11 */ /* 0x000fe4000f8408ff */
[----:B------:R-:W-:Y:S02]  /*2a20*/  LEA.HI.X.SX32 R223, R43, UR11, 0x1, P1 ;  /* 0x0000000b2bdf7c11 */ /* 0x000fe400088f0eff */
[----:B------:R-:W-:Y:S02]  /*2a30*/  CS2R R42, SRZ ;  /* 0x00000000002a7805 */ /* 0x000fe4000001ff00 */
[----:B------:R-:W-:-:S02]  /*2a40*/  LEA.HI.X.SX32 R201, R29, UR11, 0x1, P0 ;  /* 0x0000000b1dc97c11 */ /* 0x000fc400080f0eff */
[----:B------:R-:W-:Y:S02]  /*2a50*/  CS2R R28, SRZ ;  /* 0x00000000001c7805 */ /* 0x000fe4000001ff00 */
[----:B------:R-:W-:Y:S02]  /*2a60*/  LEA.HI.X.SX32 R199, R31, UR11, 0x1, P6 ;  /* 0x0000000b1fc77c11 */ /* 0x000fe4000b0f0eff */
[----:B------:R-:W-:Y:S02]  /*2a70*/  CS2R R30, SRZ ;  /* 0x00000000001e7805 */ /* 0x000fe4000001ff00 */
        /* <DEDUP_REMOVED lines=8> */
[----:B------:R-:W-:-:S02]  /*2b00*/  LEA R166, P1, R57, UR10, 0x1 ;  /* 0x0000000a39a67c11 */ /* 0x000fc4000f8208ff */
[----:B------:R-:W-:Y:S02]  /*2b10*/  LEA R225, P0, R45, UR10, 0x1 ;  /* 0x0000000a2de17c11 */ /* 0x000fe4000f8008ff */
[----:B------:R-:W-:Y:S02]  /*2b20*/  LEA R189, P6, R47, UR10, 0x1 ;  /* 0x0000000a2fbd7c11 */ /* 0x000fe4000f8c08ff */
[----:B------:R-:W-:Y:S02]  /*2b30*/  LEA R168, P5, R49, UR10, 0x1 ;  /* 0x0000000a31a87c11 */ /* 0x000fe4000f8a08ff */
[----:B------:R-:W-:Y:S02]  /*2b40*/  LEA R170, P4, R51, UR10, 0x1 ;  /* 0x0000000a33aa7c11 */ /* 0x000fe4000f8808ff */
[----:B------:R-:W-:Y:S02]  /*2b50*/  LEA R174, P3, R53, UR10, 0x1 ;  /* 0x0000000a35ae7c11 */ /* 0x000fe4000f8608ff */
[----:B------:R-:W-:-:S02]  /*2b60*/  LEA R178, P2, R55, UR10, 0x1 ;  /* 0x0000000a37b27c11 */ /* 0x000fc4000f8408ff */
[----:B------:R-:W-:Y:S02]  /*2b70*/  LEA.HI.X.SX32 R167, R57, UR11, 0x1, P1 ;  /* 0x0000000b39a77c11 */ /* 0x000fe400088f0eff */
[----:B------:R-:W-:Y:S02]  /*2b80*/  CS2R R56, SRZ ;  /* 0x0000000000387805 */ /* 0x000fe4000001ff00 */
[----:B------:R-:W-:Y:S02]  /*2b90*/  LEA.HI.X.SX32 R224, R45, UR11, 0x1, P0 ;  /* 0x0000000b2de07c11 */ /* 0x000fe400080f0eff */
[----:B------:R-:W-:Y:S02]  /*2ba0*/  CS2R R44, SRZ ;  /* 0x00000000002c7805 */ /* 0x000fe4000001ff00 */
[----:B------:R-:W-:Y:S02]  /*2bb0*/  LEA.HI.X.SX32 R188, R47, UR11, 0x1, P6 ;  /* 0x0000000b2fbc7c11 */ /* 0x000fe4000b0f0eff */
[----:B------:R-:W-:-:S02]  /*2bc0*/  CS2R R46, SRZ ;  /* 0x00000000002e7805 */ /* 0x000fc4000001ff00 */
        /* <DEDUP_REMOVED lines=8> */
[----:B------:R-:W-:Y:S02]  /*2c50*/  LEA R158, P1, R4, UR10, 0x1 ;  /* 0x0000000a049e7c11 */ /* 0x000fe4000f8208ff */
[----:B------:R-:W-:Y:S02]  /*2c60*/  LOP3.LUT R6, R6, 0xf, RZ, 0xc0, !PT ;  /* 0x0000000f06067812 */ /* 0x000fe400078ec0ff */
[----:B------:R-:W-:Y:S02]  /*2c70*/  LEA R180, P0, R59, UR10, 0x1 ;  /* 0x0000000a3bb47c11 */ /* 0x000fe4000f8008ff */
[----:B------:R-:W-:-:S02]  /*2c80*/  LEA R184, P6, R61, UR10, 0x1 ;  /* 0x0000000a3db87c11 */ /* 0x000fc4000f8c08ff */
[----:B------:R-:W-:Y:S02]  /*2c90*/  LEA R156, P5, R63, UR10, 0x1 ;  /* 0x0000000a3f9c7c11 */ /* 0x000fe4000f8a08ff */
[----:B------:R-:W-:Y:S02]  /*2ca0*/  LEA R176, P4, R65, UR10, 0x1 ;  /* 0x0000000a41b07c11 */ /* 0x000fe4000f8808ff */
[----:B------:R-:W-:Y:S02]  /*2cb0*/  LEA R182, P3, R67, UR10, 0x1 ;  /* 0x0000000a43b67c11 */ /* 0x000fe4000f8608ff */
[----:B------:R-:W-:Y:S01]  /*2cc0*/  LEA R160, P2, R69, UR10, 0x1 ;  /* 0x0000000a45a07c11 */ /* 0x000fe2000f8408ff */
[----:B------:R-:W-:Y:S01]  /*2cd0*/  USHF.R.U32.HI UR10, URZ, 0x4, UR4 ;  /* 0x000000043f0a7899 */ /* 0x000fe20008011604 */
[----:B------:R-:W-:Y:S02]  /*2ce0*/  LOP3.LUT R2, R73, R2, RZ, 0x3c, !PT ;  /* 0x0000000249027212 */ /* 0x000fe400078e3cff */
[----:B------:R-:W-:-:S02]  /*2cf0*/  CS2R R72, SRZ ;  /* 0x0000000000487805 */ /* 0x000fc4000001ff00 */
[----:B------:R-:W-:Y:S01]  /*2d00*/  LEA.HI.X.SX32 R159, R4, UR11, 0x1, P1 ;  /* 0x0000000b049f7c11 */ /* 0x000fe200088f0eff */
[----:B0-----:R-:W-:Y:S01]  /*2d10*/  IMAD R4, R6, R5, RZ ;  /* 0x0000000506047224 */ /* 0x001fe200078e02ff */
        /* <DEDUP_REMOVED lines=11> */
[----:B------:R-:W-:Y:S01]  /*2dd0*/  CS2R R68, SRZ ;  /* 0x0000000000447805 */ /* 0x000fe2000001ff00 */
[----:B------:R-:W-:Y:S01]  /*2de0*/  IMAD.SHL.U32 R5, R5, 0x10, RZ ;  /* 0x0000001005057824 */ /* 0x000fe200078e00ff */
[C---:B------:R-:W-:Y:S01]  /*2df0*/  LOP3.LUT R10, R2.reuse, 0x20, RZ, 0x3c, !PT ;  /* 0x00000020020a7812 */ /* 0x040fe200078e3cff */
[----:B------:R-:W-:Y:S01]  /*2e00*/  USGXT.U32 UR10, UR10, 0xe ;  /* 0x0000000e0a0a789a */ /* 0x000fe20008000000 */
[C---:B------:R-:W-:Y:S02]  /*2e10*/  LOP3.LUT R9, R2.reuse, 0x40, RZ, 0x3c, !PT ;  /* 0x0000004002097812 */ /* 0x040fe400078e3cff */
[----:B------:R-:W-:-:S09]  /*2e20*/  LOP3.LUT R8, R2, 0x60, RZ, 0x3c, !PT ;  /* 0x0000006002087812 */ /* 0x000fd200078e3cff */
.L_x_1:
[----:B------:R-:W0:Y:S01]  /*2e30*/  LDC R8, c[0x0][0x238] ;  /* 0x00008e00ff087b82 */ /* 0x000e220000000800 */
[----:B------:R-:W-:Y:S02]  /*2e40*/  ISETP.GE.AND P0, PT, R0, UR5, PT ;  /* 0x0000000500007c0c */ /* 0x000fe4000bf06270 */
[----:B------:R-:W-:-:S05]  /*2e50*/  PRMT R222, RZ, 0x7610, R222 ;  /* 0x00007610ffde7816 */ /* 0x000fca00000000de */
[----:B------:R-:W1:Y:S01]  /*2e60*/  LDC R12, c[0x0][0x238] ;  /* 0x00008e00ff0c7b82 */ /* 0x000e620000000800 */
[----:B------:R-:W-:-:S07]  /*2e70*/  ISETP.GE.AND P1, PT, R250, UR5, PT ;  /* 0x00000005fa007c0c */ /* 0x000fce000bf26270 */
[----:B------:R-:W2:Y:S01]  /*2e80*/  LDC R16, c[0x0][0x238] ;  /* 0x00008e00ff107b82 */ /* 0x000ea20000000800 */
[----:B0-----:R-:W-:-:S07]  /*2e90*/  IMAD R8, R0, R8, RZ ;  /* 0x0000000800087224 */ /* 0x001fce00078e02ff */
[----:B------:R-:W0:Y:S01]  /*2ea0*/  LDC R152, c[0x0][0x238] ;  /* 0x00008e00ff987b82 */ /* 0x000e220000000800 */
[----:B------:R-:W-:-:S05]  /*2eb0*/  IMAD.WIDE R8, R8, 0x2, R172 ;  /* 0x0000000208087825 */ /* 0x000fca00078e02ac */
[----:B------:R3:W4:Y:S02]  /*2ec0*/  @!P0 LDG.E.U16 R222, desc[UR6][R8.64] ;  /* 0x0000000608de8981 */ /* 0x000724000c1e1500 */
[----:B------:R-:W5:Y:S01]  /*2ed0*/  LDC R22, c[0x0][0x238] ;  /* 0x00008e00ff167b82 */ /* 0x000f620000000800 */
[----:B------:R-:W-:Y:S01]  /*2ee0*/  ISETP.GE.AND P0, PT, R251, UR5, PT ;  /* 0x00000005fb007c0c */ /* 0x000fe2000bf06270 */
[----:B-1----:R-:W-:Y:S02]  /*2ef0*/  IMAD R12, R250, R12, RZ ;  /* 0x0000000cfa0c7224 */ /* 0x002fe400078e02ff */
[----:B------:R-:W-:-:S04]  /*2f00*/  IMAD.WIDE R10, R252, 0x2, R172 ;  /* 0x00000002fc0a7825 */ /* 0x000fc800078e02ac */
[----:B------:R-:W1:Y:S01]  /*2f10*/  LDC R20, c[0x0][0x238] ;  /* 0x00008e00ff147b82 */ /* 0x000e620000000800 */
[----:B---3--:R-:W-:Y:S01]  /*2f20*/  PRMT R8, RZ, 0x7610, R8 ;  /* 0x00007610ff087816 */ /* 0x008fe20000000008 */
[----:B------:R-:W-:Y:S01]  /*2f30*/  IMAD.WIDE R12, R12, 0x2, R172 ;  /* 0x000000020c0c7825 */ /* 0x000fe200078e02ac */
[----:B------:R-:W-:Y:S02]  /*2f40*/  PRMT R9, RZ, 0x7610, R9 ;  /* 0x00007610ff097816 */ /* 0x000fe40000000009 */
[----:B------:R-:W-:Y:S02]  /*2f50*/  ISETP.GE.AND P2, PT, R247, UR5, PT ;  /* 0x00000005f7007c0c */ /* 0x000fe4000bf46270 */
[----:B------:R3:W4:Y:S01]  /*2f60*/  @!P0 LDG.E.U16 R8, desc[UR6][R10.64] ;  /* 0x000000060a088981 */ /* 0x000722000c1e1500 */
[----:B------:R-:W1:Y:S01]  /*2f70*/  LDC R18, c[0x0][0x238] ;  /* 0x00008e00ff127b82 */ /* 0x000e620000000800 */
[C---:B------:R-:W-:Y:S02]  /*2f80*/  ISETP.GE.AND P0, PT, R249.reuse, UR5, PT ;  /* 0x00000005f9007c0c */ /* 0x040fe4000bf06270 */
[----:B------:R3:W4:Y:S01]  /*2f90*/  @!P1 LDG.E.U16 R9, desc[UR6][R12.64] ;  /* 0x000000060c099981 */ /* 0x000722000c1e1500 */
[----:B------:R-:W-:Y:S01]  /*2fa0*/  ISETP.GE.AND P1, PT, R248, UR5, PT ;  /* 0x00000005f8007c0c */ /* 0x000fe2000bf26270 */
[----:B--2---:R-:W-:Y:S01]  /*2fb0*/  IMAD R16, R249, R16, RZ ;  /* 0x00000010f9107224 */ /* 0x004fe200078e02ff */
[C---:B------:R-:W-:Y:S01]  /*2fc0*/  ISETP.GE.AND P3, PT, R245.reuse, UR5, PT ;  /* 0x00000005f5007c0c */ /* 0x040fe2000bf66270 */
[C---:B0-----:R-:W-:Y:S01]  /*2fd0*/  IMAD R152, R244.reuse, R152, RZ ;  /* 0x00000098f4987224 */ /* 0x041fe200078e02ff */
[----:B------:R-:W-:Y:S01]  /*2fe0*/  ISETP.GE.AND P4, PT, R244, UR5, PT ;  /* 0x00000005f4007c0c */ /* 0x000fe2000bf86270 */
[----:B-----5:R-:W-:Y:S01]  /*2ff0*/  IMAD R22, R245, R22, RZ ;  /* 0x00000016f5167224 */ /* 0x020fe200078e02ff */
[----:B---3--:R-:W-:Y:S01]  /*3000*/  PRMT R10, RZ, 0x7610, R10 ;  /* 0x00007610ff0a7816 */ /* 0x008fe2000000000a */
[----:B------:R-:W-:Y:S01]  /*3010*/  IMAD.WIDE R16, R16, 0x2, R172 ;  /* 0x0000000210107825 */ /* 0x000fe200078e02ac */
[----:B------:R-:W-:-:S02]  /*3020*/  PRMT R11, RZ, 0x7610, R11 ;  /* 0x00007610ff0b7816 */ /* 0x000fc4000000000b */
[----:B------:R-:W-:Y:S01]  /*3030*/  PRMT R12, RZ, 0x7610, R12 ;  /* 0x00007610ff0c7816 */ /* 0x000fe2000000000c */
[----:B------:R-:W-:Y:S01]  /*3040*/  IMAD.WIDE R22, R22, 0x2, R172 ;  /* 0x0000000216167825 */ /* 0x000fe200078e02ac */
[----:B------:R-:W-:Y:S01]  /*3050*/  PRMT R13, RZ, 0x7610, R13 ;  /* 0x00007610ff0d7816 */ /* 0x000fe2000000000d */
[----:B------:R-:W2:Y:S01]  /*3060*/  @!P0 LDG.E.U16 R10, desc[UR6][R16.64] ;  /* 0x00000006100a8981 */ /* 0x000ea2000c1e1500 */
[----:B------:R-:W-:Y:S01]  /*3070*/  PRMT R14, RZ, 0x7610, R14 ;  /* 0x00007610ff0e7816 */ /* 0x000fe2000000000e */
[----:B-1----:R-:W-:Y:S02]  /*3080*/  IMAD R20, R247, R20, RZ ;  /* 0x00000014f7147224 */ /* 0x002fe400078e02ff */
[--C-:B------:R-:W-:Y:S01]  /*3090*/  IMAD.WIDE R152, R152, 0x2, R172.reuse ;  /* 0x0000000298987825 */ /* 0x100fe200078e02ac */
[----:B------:R-:W3:Y:S03]  /*30a0*/  @!P3 LDG.E.U16 R13, desc[UR6][R22.64] ;  /* 0x00000006160db981 */ /* 0x000ee6000c1e1500 */
[----:B------:R-:W-:Y:S01]  /*30b0*/  IMAD R18, R248, R18, RZ ;  /* 0x00000012f8127224 */ /* 0x000fe200078e02ff */
[----:B------:R-:W5:Y:S01]  /*30c0*/  @!P4 LDG.E.U16 R14, desc[UR6][R152.64] ;  /* 0x00000006980ec981 */ /* 0x000f62000c1e1500 */
[----:B------:R-:W-:-:S04]  /*30d0*/  IMAD.WIDE R20, R20, 0x2, R172 ;  /* 0x0000000214147825 */ /* 0x000fc800078e02ac */
[----:B------:R-:W-:Y:S01]  /*30e0*/  IMAD.WIDE R18, R18, 0x2, R172 ;  /* 0x0000000212127825 */ /* 0x000fe200078e02ac */
[----:B------:R0:W2:Y:S04]  /*30f0*/  @!P2 LDG.E.U16 R12, desc[UR6][R20.64] ;  /* 0x00000006140ca981 */ /* 0x0000a8000c1e1500 */
[----:B------:R1:W3:Y:S01]  /*3100*/  @!P1 LDG.E.U16 R11, desc[UR6][R18.64] ;  /* 0x00000006120b9981 */ /* 0x0002e2000c1e1500 */
[----:B------:R-:W-:Y:S01]  /*3110*/  BAR.SYNC.DEFER_BLOCKING 0x0 ;  /* 0x0000000000007b1d */ /* 0x000fe20000010000 */
[----:B------:R-:W-:Y:S01]  /*3120*/  ISETP.GE.AND P0, PT, R6, UR5, PT ;  /* 0x0000000506007c0c */ /* 0x000fe2000bf06270 */
[C---:B0-----:R-:W-:Y:S01]  /*3130*/  IMAD.WIDE R20, R4.reuse, 0x2, R158 ;  /* 0x0000000204147825 */ /* 0x041fe200078e029e */
[----:B------:R-:W-:Y:S02]  /*3140*/  PRMT R15, RZ, 0x7610, R15 ;  /* 0x00007610ff0f7816 */ /* 0x000fe4000000000f */
[----:B------:R-:W-:Y:S01]  /*3150*/  PRMT R16, RZ, 0x7610, R16 ;  /* 0x00007610ff107816 */ /* 0x000fe20000000010 */
[----:B------:R-:W-:Y:S01]  /*3160*/  IMAD.WIDE R22, R4, 0x2, R160 ;  /* 0x0000000204167825 */ /* 0x000fe200078e02a0 */
[----:B------:R-:W-:-:S02]  /*3170*/  PRMT R17, RZ, 0x7610, R17 ;  /* 0x00007610ff117816 */ /* 0x000fc40000000011 */
[----:B-1----:R-:W-:Y:S01]  /*3180*/  PRMT R19, RZ, 0x7610, R19 ;  /* 0x00007610ff137816 */ /* 0x002fe20000000013 */
[----:B------:R-:W-:Y:S01]  /*3190*/  IMAD.WIDE R152, R4, 0x2, R182 ;  /* 0x0000000204987825 */ /* 0x000fe200078e02b6 */
[----:B------:R-:W-:-:S03]  /*31a0*/  PRMT R18, RZ, 0x7610, R18 ;  /* 0x00007610ff127816 */ /* 0x000fc60000000012 */
[----:B------:R-:W-:-:S04]  /*31b0*/  IMAD.WIDE R162, R4, 0x2, R156 ;  /* 0x0000000204a27825 */ /* 0x000fc800078e029c */
[----:B------:R-:W-:Y:S01]  /*31c0*/  IMAD.WIDE R154, R4, 0x2, R176 ;  /* 0x00000002049a7825 */ /* 0x000fe200078e02b0 */
[----:B------:R0:W5:Y:S04]  /*31d0*/  @!P0 LDG.E.U16 R15, desc[UR6][R20.64] ;  /* 0x00000006140f8981 */ /* 0x000168000c1e1500 */
[----:B------:R1:W5:Y:S04]  /*31e0*/  @!P0 LDG.E.U16 R16, desc[UR6][R22.64] ;  /* 0x0000000616108981 */ /* 0x000368000c1e1500 */
[----:B------:R1:W5:Y:S01]  /*31f0*/  @!P0 LDG.E.U16 R17, desc[UR6][R152.64] ;  /* 0x0000000698118981 */ /* 0x000362000c1e1500 */
[----:B0-----:R-:W-:-:S03]  /*3200*/  PRMT R20, RZ, 0x7610, R20 ;  /* 0x00007610ff147816 */ /* 0x001fc60000000014 */
[----:B------:R0:W5:Y:S01]  /*3210*/  @!P0 LDG.E.U16 R19, desc[UR6][R162.64] ;  /* 0x00000006a2138981 */ /* 0x000162000c1e1500 */
[----:B-1----:R-:W-:-:S03]  /*3220*/  PRMT R22, RZ, 0x7610, R22 ;  /* 0x00007610ff167816 */ /* 0x002fc60000000016 */
[----:B------:R1:W5:Y:S01]  /*3230*/  @!P0 LDG.E.U16 R18, desc[UR6][R154.64] ;  /* 0x000000069a128981 */ /* 0x000362000c1e1500 */
[----:B------:R-:W-:Y:S01]  /*3240*/  IMAD.WIDE R152, R4, 0x2, R184 ;  /* 0x0000000204987825 */ /* 0x000fe200078e02b8 */
[----:B------:R-:W-:-:S03]  /*3250*/  PRMT R21, RZ, 0x7610, R21 ;  /* 0x00007610ff157816 */ /* 0x000fc60000000015 */
[C---:B0-----:R-:W-:Y:S01]  /*3260*/  IMAD.WIDE R162, R4.reuse, 0x2, R166 ;  /* 0x0000000204a27825 */ /* 0x041fe200078e02a6 */
[----:B------:R-:W-:Y:S01]  /*3270*/  PRMT R23, RZ, 0x7610, R23 ;  /* 0x00007610ff177816 */ /* 0x000fe20000000017 */
[----:B------:R0:W5:Y:S02]  /*3280*/  @!P0 LDG.E.U16 R20, desc[UR6][R152.64] ;  /* 0x0000000698148981 */ /* 0x000164000c1e1500 */
[C---:B-1----:R-:W-:Y:S02]  /*3290*/  IMAD.WIDE R154, R4.reuse, 0x2, R180 ;  /* 0x00000002049a7825 */ /* 0x042fe400078e02b4 */
[----:B------:R1:W5:Y:S02]  /*32a0*/  @!P0 LDG.E.U16 R22, desc[UR6][R162.64] ;  /* 0x00000006a2168981 */ /* 0x000364000c1e1500 */
[----:B------:R-:W-:Y:S02]  /*32b0*/  IMAD.WIDE R164, R4, 0x2, R178 ;  /* 0x0000000204a47825 */ /* 0x000fe400078e02b2 */
[----:B------:R1:W5:Y:S01]  /*32c0*/  @!P0 LDG.E.U16 R21, desc[UR6][R154.64] ;  /* 0x000000069a158981 */ /* 0x000362000c1e1500 */
[----:B0-----:R-:W-:-:S03]  /*32d0*/  PRMT R153, RZ, 0x7610, R153 ;  /* 0x00007610ff997816 */ /* 0x001fc60000000099 */
[----:B------:R0:W5:Y:S01]  /*32e0*/  @!P0 LDG.E.U16 R23, desc[UR6][R164.64] ;  /* 0x00000006a4178981 */ /* 0x000162000c1e1500 */
[----:B-1----:R-:W-:Y:S02]  /*32f0*/  IMAD.MOV.U32 R162, RZ, RZ, R168 ;  /* 0x000000ffffa27224 */ /* 0x002fe400078e00a8 */
[----:B------:R-:W-:Y:S02]  /*3300*/  IMAD.MOV.U32 R163, RZ, RZ, R169 ;  /* 0x000000ffffa37224 */ /* 0x000fe400078e00a9 */
[C---:B------:R-:W-:Y:S01]  /*3310*/  IMAD.WIDE R168, R4.reuse, 0x2, R170 ;  /* 0x0000000204a87825 */ /* 0x040fe200078e02aa */
[----:B------:R-:W-:Y:S02]  /*3320*/  PRMT R152, RZ, 0x7610, R152 ;  /* 0x00007610ff987816 */ /* 0x000fe40000000098 */
[----:B------:R-:W-:Y:S01]  /*3330*/  PRMT R154, RZ, 0x7610, R154 ;  /* 0x00007610ff9a7816 */ /* 0x000fe2000000009a */
[C---:B0-----:R-:W-:Y:S01]  /*3340*/  IMAD.WIDE R164, R4.reuse, 0x2, R174 ;  /* 0x0000000204a47825 */ /* 0x041fe200078e02ae */
[----:B------:R0:W5:Y:S03]  /*3350*/  @!P0 LDG.E.U16 R153, desc[UR6][R168.64] ;  /* 0x00000006a8998981 */ /* 0x000166000c1e1500 */
[----:B------:R-:W-:Y:S01]  /*3360*/  IMAD.WIDE R186, R4, 0x2, R162 ;  /* 0x0000000204ba7825 */ /* 0x000fe200078e02a2 */
[----:B------:R1:W5:Y:S01]  /*3370*/  @!P0 LDG.E.U16 R152, desc[UR6][R164.64] ;  /* 0x00000006a4988981 */ /* 0x000362000c1e1500 */
[----:B------:R-:W-:-:S03]  /*3380*/  PRMT R155, RZ, 0x7610, R155 ;  /* 0x00007610ff9b7816 */ /* 0x000fc6000000009b */
[----:B------:R1:W5:Y:S01]  /*3390*/  @!P0 LDG.E.U16 R154, desc[UR6][R186.64] ;  /* 0x00000006ba9a8981 */ /* 0x000362000c1e1500 */
[----:B0-----:R-:W-:Y:S02]  /*33a0*/  IMAD.MOV.U32 R168, RZ, RZ, R189 ;  /* 0x000000ffffa87224 */ /* 0x001fe400078e00bd */
[----:B------:R-:W-:Y:S02]  /*33b0*/  IMAD.MOV.U32 R169, RZ, RZ, R188 ;  /* 0x000000ffffa97224 */ /* 0x000fe400078e00bc */
[----:B-1----:R-:W-:Y:S02]  /*33c0*/  IMAD.MOV.U32 R164, RZ, RZ, R225 ;  /* 0x000000ffffa47224 */ /* 0x002fe400078e00e1 */
[----:B------:R-:W-:Y:S02]  /*33d0*/  IMAD.MOV.U32 R165, RZ, RZ, R224 ;  /* 0x000000ffffa57224 */ /* 0x000fe400078e00e0 */
[----:B------:R-:W-:Y:S01]  /*33e0*/  IMAD.WIDE R186, R4, 0x2, R168 ;  /* 0x0000000204ba7825 */ /* 0x000fe200078e02a8 */
[----:B------:R-:W-:-:S03]  /*33f0*/  PRMT R224, RZ, 0x7610, R224 ;  /* 0x00007610ffe07816 */ /* 0x000fc600000000e0 */
[----:B------:R-:W-:Y:S01]  /*3400*/  IMAD.WIDE R188, R4, 0x2, R164 ;  /* 0x0000000204bc7825 */ /* 0x000fe200078e02a4 */
[----:B------:R0:W5:Y:S01]  /*3410*/  @!P0 LDG.E.U16 R155, desc[UR6][R186.64] ;  /* 0x00000006ba9b8981 */ /* 0x000162000c1e1500 */
[----:B------:R-:W-:-:S03]  /*3420*/  PRMT R225, RZ, 0x7610, R225 ;  /* 0x00007610ffe17816 */ /* 0x000fc600000000e1 */
[----:B------:R1:W5:Y:S01]  /*3430*/  @!P0 LDG.E.U16 R224, desc[UR6][R188.64] ;  /* 0x00000006bce08981 */ /* 0x000362000c1e1500 */
[----:B0-----:R-:W-:Y:S02]  /*3440*/  IMAD.MOV.U32 R186, RZ, RZ, R221 ;  /* 0x000000ffffba7224 */ /* 0x001fe400078e00dd */
[----:B------:R-:W-:Y:S02]  /*3450*/  IMAD.MOV.U32 R187, RZ, RZ, R223 ;  /* 0x000000ffffbb7224 */ /* 0x000fe400078e00df */
[----:B-1----:R-:W-:Y:S01]  /*3460*/  IMAD.WIDE R188, R4, 0x2, R186 ;  /* 0x0000000204bc7825 */ /* 0x002fe200078e02ba */
[----:B------:R-:W-:-:S04]  /*3470*/  PRMT R226, RZ, 0x7610, R226 ;  /* 0x00007610ffe27816 */ /* 0x000fc800000000e2 */
[----:B------:R0:W5:Y:S02]  /*3480*/  @!P0 LDG.E.U16 R225, desc[UR6][R188.64] ;  /* 0x00000006bce18981 */ /* 0x000164000c1e1500 */
[----:B0-----:R-:W-:Y:S02]  /*3490*/  IMAD.MOV.U32 R188, RZ, RZ, R191 ;  /* 0x000000ffffbc7224 */ /* 0x001fe400078e00bf */
[----:B------:R-:W-:Y:S02]  /*34a0*/  IMAD.MOV.U32 R189, RZ, RZ, R190 ;  /* 0x000000ffffbd7224 */ /* 0x000fe400078e00be */
[----:B------:R-:W-:Y:S01]  /*34b0*/  IMAD.WIDE R190, R4, 0x2, R188 ;  /* 0x0000000204be7825 */ /* 0x000fe200078e02bc */
        /* <DEDUP_REMOVED lines=69> */
[----:B------:R-:W-:-:S05]  /*3910*/  IMAD.WIDE R218, R4, 0x2, R216 ;  /* 0x0000000204da7825 */ /* 0x000fca00078e02d8 */
[----:B------:R0:W5:Y:S02]  /*3920*/  @!P0 LDG.E.U16 R246, desc[UR6][R218.64] ;  /* 0x00000006daf68981 */ /* 0x000164000c1e1500 */
[--C-:B0-----:R-:W-:Y:S02]  /*3930*/  IMAD.MOV.U32 R218, RZ, RZ, R239.reuse ;  /* 0x000000ffffda7224 */ /* 0x101fe400078e00ef */
[----:B------:R-:W-:Y:S01]  /*3940*/  IMAD.MOV.U32 R219, RZ, RZ, R220 ;  /* 0x000000ffffdb7224 */ /* 0x000fe200078e00dc */
[----:B------:R-:W-:Y:S01]  /*3950*/  PRMT R239, RZ, 0x7610, R239 ;  /* 0x00007610ffef7816 */ /* 0x000fe200000000ef */
[----:B------:R-:W-:Y:S01]  /*3960*/  IMAD.WIDE R220, R4, 0x2, R218 ;  /* 0x0000000204dc7825 */ /* 0x000fe200078e02da */
[----:B----4-:R0:W-:Y:S04]  /*3970*/  STS.U16 [R2+UR4+0x2000], R222 ;  /* 0x002000de02007988 */ /* 0x0101e80008000404 */
[----:B------:R1:W4:Y:S02]  /*3980*/  @!P0 LDG.E.U16 R239, desc[UR6][R220.64] ;  /* 0x00000006dcef8981 */ /* 0x000324000c1e1500 */
[----:B-1----:R-:W-:-:S02]  /*3990*/  IMAD.MOV.U32 R220, RZ, RZ, R241 ;  /* 0x000000ffffdc7224 */ /* 0x002fc400078e00f1 */
[--C-:B------:R-:W-:Y:S01]  /*39a0*/  IMAD.MOV.U32 R221, RZ, RZ, R240.reuse ;  /* 0x000000ffffdd7224 */ /* 0x100fe200078e00f0 */
[----:B------:R-:W-:Y:S01]  /*39b0*/  PRMT R240, RZ, 0x7610, R240 ;  /* 0x00007610fff07816 */ /* 0x000fe200000000f0 */
[----:B0-----:R-:W-:-:S05]  /*39c0*/  IMAD.WIDE R222, R4, 0x2, R220 ;  /* 0x0000000204de7825 */ /* 0x001fca00078e02dc */
[----:B------:R0:W4:Y:S01]  /*39d0*/  @!P0 LDG.E.U16 R240, desc[UR6][R222.64] ;  /* 0x00000006def08981 */ /* 0x000122000c1e1500 */
[----:B------:R-:W-:-:S03]  /*39e0*/  LOP3.LUT R241, R2, 0x60, RZ, 0x3c, !PT ;  /* 0x0000006002f17812 */ /* 0x000fc600078e3cff */
[----:B---3--:R-:W-:Y:S01]  /*39f0*/  STS.U16 [R2+UR4+0x2400], R11 ;  /* 0x0024000b02007988 */ /* 0x008fe20008000404 */
[C---:B0-----:R-:W-:Y:S02]  /*3a00*/  LOP3.LUT R222, R2.reuse, 0x20, RZ, 0x3c, !PT ;  /* 0x0000002002de7812 */ /* 0x041fe400078e3cff */
[----:B------:R-:W-:-:S03]  /*3a10*/  LOP3.LUT R223, R2, 0x40, RZ, 0x3c, !PT ;  /* 0x0000004002df7812 */ /* 0x000fc600078e3cff */
[----:B------:R0:W-:Y:S04]  /*3a20*/  STS.U16 [R222+UR4+0x2100], R8 ;  /* 0x00210008de007988 */ /* 0x0001e80008000404 */
[----:B--2---:R-:W-:Y:S04]  /*3a30*/  STS.U16 [R222+UR4+0x2500], R12 ;  /* 0x0025000cde007988 */ /* 0x004fe80008000404 */
[----:B------:R-:W-:Y:S01]  /*3a40*/  STS.U16 [R223+UR4+0x2200], R9 ;  /* 0x00220009df007988 */ /* 0x000fe20008000404 */
[----:B------:R-:W-:Y:S01]  /*3a50*/  UMOV UR9, 0x40000040 ;  /* 0x4000004000097882 */ /* 0x000fe20000000000 */
[----:B------:R-:W-:Y:S01]  /*3a60*/  UMOV UR11, 0xc0000010 ;  /* 0xc0000010000b7882 */ /* 0x000fe20000000000 */
[----:B0-----:R-:W0:Y:S01]  /*3a70*/  LDC R8, c[0x0][0x238] ;  /* 0x00008e00ff087b82 */ /* 0x001e220000000800 */
[----:B------:R-:W-:Y:S04]  /*3a80*/  STS.U16 [R223+UR4+0x2600], R13 ;  /* 0x0026000ddf007988 */ /* 0x000fe80008000404 */
[----:B------:R-:W-:Y:S04]  /*3a90*/  STS.U16 [R241+UR4+0x2300], R10 ;  /* 0x0023000af1007988 */ /* 0x000fe80008000404 */
[----:B-----5:R1:W-:Y:S04]  /*3aa0*/  STS.U16 [R241+UR4+0x2700], R14 ;  /* 0x0027000ef1007988 */ /* 0x0203e80008000404 */
[----:B------:R-:W-:Y:S04]  /*3ab0*/  STS.U16 [R2+UR4], R15 ;  /* 0x0000000f02007988 */ /* 0x000fe80008000404 */
[----:B------:R-:W-:Y:S04]  /*3ac0*/  STS.U16 [R2+UR4+0x100], R16 ;  /* 0x0001001002007988 */ /* 0x000fe80008000404 */
        /* <DEDUP_REMOVED lines=28> */
[----:B----4-:R2:W-:Y:S04]  /*3c90*/  STS.U16 [R2+UR4+0x1e00], R239 ;  /* 0x001e00ef02007988 */ /* 0x0105e80008000404 */
[----:B------:R3:W-:Y:S01]  /*3ca0*/  STS.U16 [R2+UR4+0x1f00], R240 ;  /* 0x001f00f002007988 */ /* 0x0007e20008000404 */
[----:B------:R4:W-:Y:S06]  /*3cb0*/  MEMBAR.ALL.CTA ;  /* 0x0000000000007992 */ /* 0x0009ec0000008000 */
[----:B----4-:R-:W4:Y:S02]  /*3cc0*/  FENCE.VIEW.ASYNC.S ;  /* 0x00000000000073c6 */ /* 0x010f240000000000 */
[----:B----4-:R-:W-:Y:S06]  /*3cd0*/  BAR.SYNC.DEFER_BLOCKING 0x0 ;  /* 0x0000000000007b1d */ /* 0x010fec0000010000 */
[----:B------:R-:W-:-:S06]  /*3ce0*/  WARPGROUP.ARRIVE ;  /* 0x00000000000079c5 */ /* 0x000fcc0000000000 */
[----:B------:R-:W-:Y:S01]  /*3cf0*/  HGMMA.64x256x16.F32 R24, gdesc[UR8].tnspA, R24, gsb0 ;  /* 0x23e00000081879f0 */ /* 0x000fe20008000818 */
[----:B------:R-:W-:-:S04]  /*3d00*/  IMAD.WIDE R220, R5, 0x2, R220 ;  /* 0x0000000205dc7825 */ /* 0x000fc800078e02dc */
[----:B------:R-:W-:-:S04]  /*3d10*/  IMAD.WIDE R218, R5, 0x2, R218 ;  /* 0x0000000205da7825 */ /* 0x000fc800078e02da */
[----:B------:R-:W-:-:S04]  /*3d20*/  IMAD.WIDE R216, R5, 0x2, R216 ;  /* 0x0000000205d87825 */ /* 0x000fc800078e02d8 */
[----:B------:R-:W-:Y:S02]  /*3d30*/  VIADD R7, R7, 0xffffffff ;  /* 0xffffffff07077836 */ /* 0x000fe40000000000 */
[----:B------:R-:W-:-:S04]  /*3d40*/  IMAD.WIDE R214, R5, 0x2, R214 ;  /* 0x0000000205d67825 */ /* 0x000fc800078e02d6 */
[----:B-1----:R-:W-:Y:S02]  /*3d50*/  IMAD.MOV.U32 R241, RZ, RZ, R220 ;  /* 0x000000fffff17224 */ /* 0x002fe400078e00dc */
[----:B------:R-:W-:Y:S01]  /*3d60*/  IMAD.WIDE R212, R5, 0x2, R212 ;  /* 0x0000000205d47825 */ /* 0x000fe200078e02d4 */
[----:B------:R-:W-:-:S03]  /*3d70*/  ISETP.NE.U32.AND P0, PT, R7, RZ, PT ;  /* 0x000000ff0700720c */ /* 0x000fc60003f05070 */
[----:B--2---:R-:W-:Y:S02]  /*3d80*/  IMAD.MOV.U32 R239, RZ, RZ, R218 ;  /* 0x000000ffffef7224 */ /* 0x004fe400078e00da */
[----:B------:R-:W-:Y:S02]  /*3d90*/  IMAD.MOV.U32 R220, RZ, RZ, R219 ;  /* 0x000000ffffdc7224 */ /* 0x000fe400078e00db */
[----:B------:R-:W-:-:S04]  /*3da0*/  IMAD.WIDE R210, R5, 0x2, R210 ;  /* 0x0000000205d27825 */ /* 0x000fc800078e02d2 */
[----:B------:R-:W-:Y:S02]  /*3db0*/  IMAD.MOV.U32 R218, RZ, RZ, R216 ;  /* 0x000000ffffda7224 */ /* 0x000fe400078e00d8 */
        /* <DEDUP_REMOVED lines=28> */
[----:B------:R-:W-:Y:S01]  /*3f80*/  IMAD.WIDE R190, R5, 0x2, R190 ;  /* 0x0000000205be7825 */ /* 0x000fe200078e02be */
[----:B------:R-:W-:-:S03]  /*3f90*/  UIADD3 UR5, UR5, -0x10, URZ ;  /* 0xfffffff005057890 */ /* 0x000fc6000fffe03f */
        /* <DEDUP_REMOVED lines=9> */
[----:B------:R-:W-:-:S04]  /*4030*/  IMAD.WIDE R164, R5, 0x2, R164 ;  /* 0x0000000205a47825 */ /* 0x000fc800078e02a4 */
[----:B------:R-:W-:-:S04]  /*4040*/  IMAD.WIDE R162, R5, 0x2, R162 ;  /* 0x0000000205a27825 */ /* 0x000fc800078e02a2 */
[----:B0-----:R-:W-:Y:S02]  /*4050*/  IMAD.SHL.U32 R8, R8, 0x10, RZ ;  /* 0x0000001008087824 */ /* 0x001fe400078e00ff */
[----:B------:R-:W-:Y:S02]  /*4060*/  IMAD.MOV.U32 R192, RZ, RZ, R190 ;  /* 0x000000ffffc07224 */ /* 0x000fe400078e00be */
[----:B------:R-:W-:Y:S02]  /*4070*/  IMAD.MOV.U32 R193, RZ, RZ, R191 ;  /* 0x000000ffffc17224 */ /* 0x000fe400078e00bf */
[----:B------:R-:W-:Y:S02]  /*4080*/  IMAD.MOV.U32 R191, RZ, RZ, R188 ;  /* 0x000000ffffbf7224 */ /* 0x000fe400078e00bc */
[----:B------:R-:W-:Y:S02]  /*4090*/  IMAD.MOV.U32 R190, RZ, RZ, R189 ;  /* 0x000000ffffbe7224 */ /* 0x000fe400078e00bd */
[----:B---3--:R-:W-:-:S02]  /*40a0*/  IMAD.MOV.U32 R240, RZ, RZ, R221 ;  /* 0x000000fffff07224 */ /* 0x008fc400078e00dd */
[----:B------:R-:W-:Y:S02]  /*40b0*/  IMAD.MOV.U32 R189, RZ, RZ, R168 ;  /* 0x000000ffffbd7224 */ /* 0x000fe400078e00a8 */
[----:B------:R-:W-:Y:S02]  /*40c0*/  IMAD.MOV.U32 R188, RZ, RZ, R169 ;  /* 0x000000ffffbc7224 */ /* 0x000fe400078e00a9 */
[----:B------:R-:W-:Y:S02]  /*40d0*/  IMAD.MOV.U32 R221, RZ, RZ, R186 ;  /* 0x000000ffffdd7224 */ /* 0x000fe400078e00ba */
[----:B------:R-:W-:Y:S02]  /*40e0*/  IMAD.MOV.U32 R223, RZ, RZ, R187 ;  /* 0x000000ffffdf7224 */ /* 0x000fe400078e00bb */
[----:B------:R-:W-:Y:S02]  /*40f0*/  IMAD.MOV.U32 R225, RZ, RZ, R164 ;  /* 0x000000ffffe17224 */ /* 0x000fe400078e00a4 */
[----:B------:R-:W-:-:S02]  /*4100*/  IMAD.MOV.U32 R224, RZ, RZ, R165 ;  /* 0x000000ffffe07224 */ /* 0x000fc400078e00a5 */
[----:B------:R-:W-:-:S04]  /*4110*/  IMAD.WIDE R170, R5, 0x2, R170 ;  /* 0x0000000205aa7825 */ /* 0x000fc800078e02aa */
[----:B------:R-:W-:Y:S02]  /*4120*/  IMAD.MOV.U32 R168, RZ, RZ, R162 ;  /* 0x000000ffffa87224 */ /* 0x000fe400078e00a2 */
[----:B------:R-:W-:Y:S02]  /*4130*/  IMAD.MOV.U32 R169, RZ, RZ, R163 ;  /* 0x000000ffffa97224 */ /* 0x000fe400078e00a3 */
[----:B------:R-:W-:-:S04]  /*4140*/  IMAD.WIDE R174, R5, 0x2, R174 ;  /* 0x0000000205ae7825 */ /* 0x000fc800078e02ae */
        /* <DEDUP_REMOVED lines=9> */
[----:B------:R-:W-:Y:S01]  /*41e0*/  IMAD.WIDE R172, R8, 0x2, R172 ;  /* 0x0000000208ac7825 */ /* 0x000fe200078e02ac */
[----:B------:R-:W-:Y:S02]  /*41f0*/  WARPGROUP.DEPBAR.LE gsb0, 0x0 ;  /* 0x00008000000079c5 */ /* 0x000fe40000010000 */
[----:B------:R-:W-:Y:S05]  /*4200*/  @P0 BRA `(.L_x_1) ;  /* 0xffffffec00080947 */ /* 0x000fea000383ffff */
[----:B------:R-:W-:Y:S02]  /*4210*/  F2FP.F16.F32.PACK_AB R67, R71, R67 ;  /* 0x000000434743723e */ /* 0x000fe400000000ff */
[----:B------:R-:W-:Y:S02]  /*4220*/  F2FP.F16.F32.PACK_AB R66, R70, R66 ;  /* 0x000000424642723e */ /* 0x000fe400000000ff */
[----:B------:R-:W-:Y:S02]  /*4230*/  F2FP.F16.F32.PACK_AB R65, R69, R65 ;  /* 0x000000414541723e */ /* 0x000fe400000000ff */
[----:B------:R-:W-:Y:S02]  /*4240*/  F2FP.F16.F32.PACK_AB R64, R68, R64 ;  /* 0x000000404440723e */ /* 0x000fe400000000ff */
[----:B------:R-:W-:Y:S02]  /*4250*/  F2FP.F16.F32.PACK_AB R59, R63, R59 ;  /* 0x0000003b3f3b723e */ /* 0x000fe400000000ff */
[----:B------:R-:W-:-:S02]  /*4260*/  F2FP.F16.F32.PACK_AB R58, R62, R58 ;  /* 0x0000003a3e3a723e */ /* 0x000fc400000000ff */
        /* <DEDUP_REMOVED lines=57> */
[----:B------:R-:W-:-:S07]  /*4600*/  F2FP.F16.F32.PACK_AB R68, R28, R24 ;  /* 0x000000181c44723e */ /* 0x000fce00000000ff */
.L_x_0:
[----:B------:R-:W0:Y:S01]  /*4610*/  S2R R208, SR_TID.X ;  /* 0x0000000000d07919 */ /* 0x000e220000002100 */
[----:B------:R-:W-:Y:S01]  /*4620*/  ULDC.64 UR10, c[0x0][0x228] ;  /* 0x00008a00000a7ab9 */ /* 0x000fe20000000a00 */
[--C-:B------:R-:W-:Y:S01]  /*4630*/  LOP3.LUT R76, R3, 0xfe, R0.reuse, 0xfe, !PT ;  /* 0x000000fe034c7812 */ /* 0x100fe200078efe00 */
[----:B------:R-:W-:Y:S01]  /*4640*/  ULDC UR5, c[0x0][0x22c] ;  /* 0x00008b0000057ab9 */ /* 0x000fe20000000800 */
[----:B------:R-:W1:Y:S01]  /*4650*/  S2R R209, SR_TID.X ;  /* 0x0000000000d17919 */ /* 0x000e620000002100 */
[----:B------:R-:W-:Y:S01]  /*4660*/  ISETP.GE.AND P0, PT, R243, UR10, PT ;  /* 0x0000000af3007c0c */ /* 0x000fe2000bf06270 */
[----:B------:R-:W-:Y:S01]  /*4670*/  ULDC.64 UR8, c[0x0][0x220] ;  /* 0x0000880000087ab9 */ /* 0x000fe20000000a00 */
[C---:B------:R-:W-:Y:S02]  /*4680*/  LOP3.LUT R110, R3.reuse, R0, RZ, 0xfc, !PT ;  /* 0x00000000036e7212 */ /* 0x040fe400078efcff */
[----:B------:R-:W-:Y:S01]  /*4690*/  ISETP.LT.AND P1, PT, R76, UR5, !P0 ;  /* 0x000000054c007c0c */ /* 0x000fe2000c721270 */
[----:B------:R-:W-:Y:S01]  /*46a0*/  ULDC UR5, c[0x0][0x244] ;  /* 0x0000910000057ab9 */ /* 0x000fe20000000800 */
[--C-:B------:R-:W-:Y:S01]  /*46b0*/  LOP3.LUT R108, R3, 0x2, R0.reuse, 0xfe, !PT ;  /* 0x00000002036c7812 */ /* 0x100fe200078efe00 */
[----:B------:R-:W-:Y:S01]  /*46c0*/  IMAD R243, R243, UR5, RZ ;  /* 0x00000005f3f37c24 */ /* 0x000fe2000f8e02ff */
[C-C-:B------:R-:W-:Y:S01]  /*46d0*/  LOP3.LUT R201, R3.reuse, 0x4, R0.reuse, 0xfe, !PT ;  /* 0x0000000403c97812 */ /* 0x140fe200078efe00 */
[----:B------:R-:W-:Y:S01]  /*46e0*/  ULDC UR5, c[0x0][0x22c] ;  /* 0x00008b0000057ab9 */ /* 0x000fe20000000800 */
[----:B------:R-:W-:-:S02]  /*46f0*/  LOP3.LUT R197, R3, 0x6, R0, 0xfe, !PT ;  /* 0x0000000603c57812 */ /* 0x000fc400078efe00 */
[C-C-:B------:R-:W-:Y:S02]  /*4700*/  LOP3.LUT R199, R3.reuse, 0x8, R0.reuse, 0xfe, !PT ;  /* 0x0000000803c77812 */ /* 0x140fe400078efe00 */
[C-C-:B------:R-:W-:Y:S02]  /*4710*/  LOP3.LUT R196, R3.reuse, 0xa, R0.reuse, 0xfe, !PT ;  /* 0x0000000a03c47812 */ /* 0x140fe400078efe00 */
[C-C-:B------:R-:W-:Y:S02]  /*4720*/  LOP3.LUT R193, R3.reuse, 0xc, R0.reuse, 0xfe, !PT ;  /* 0x0000000c03c17812 */ /* 0x140fe400078efe00 */
[C-C-:B------:R-:W-:Y:S02]  /*4730*/  LOP3.LUT R192, R3.reuse, 0xe, R0.reuse, 0xfe, !PT ;  /* 0x0000000e03c07812 */ /* 0x140fe400078efe00 */
[C-C-:B------:R-:W-:Y:S02]  /*4740*/  LOP3.LUT R198, R3.reuse, 0x10, R0.reuse, 0xfe, !PT ;  /* 0x0000001003c67812 */ /* 0x140fe400078efe00 */
[----:B------:R-:W-:-:S02]  /*4750*/  LOP3.LUT R194, R3, 0x12, R0, 0xfe, !PT ;  /* 0x0000001203c27812 */ /* 0x000fc400078efe00 */
[C-C-:B------:R-:W-:Y:S02]  /*4760*/  LOP3.LUT R190, R3.reuse, 0x14, R0.reuse, 0xfe, !PT ;  /* 0x0000001403be7812 */ /* 0x140fe400078efe00 */
[C-C-:B------:R-:W-:Y:S01]  /*4770*/  LOP3.LUT R188, R3.reuse, 0x16, R0.reuse, 0xfe, !PT ;  /* 0x0000001603bc7812 */ /* 0x140fe200078efe00 */
[C---:B0-----:R-:W-:Y:S01]  /*4780*/  IMAD.SHL.U32 R2, R208.reuse, 0x80, RZ ;  /* 0x00000080d0027824 */ /* 0x041fe200078e00ff */
[C-C-:B------:R-:W-:Y:S01]  /*4790*/  LOP3.LUT R183, R3.reuse, 0x18, R0.reuse, 0xfe, !PT ;  /* 0x0000001803b77812 */ /* 0x140fe200078efe00 */
[----:B------:R-:W-:Y:S01]  /*47a0*/  IMAD.SHL.U32 R208, R208, 0x10, RZ ;  /* 0x00000010d0d07824 */ /* 0x000fe200078e00ff */
[----:B------:R-:W-:Y:S02]  /*47b0*/  LOP3.LUT R184, R3, 0x1a, R0, 0xfe, !PT ;  /* 0x0000001a03b87812 */ /* 0x000fe400078efe00 */
[----:B------:R-:W-:Y:S02]  /*47c0*/  LOP3.LUT R5, R2, 0x400, RZ, 0xc0, !PT ;  /* 0x0000040002057812 */ /* 0x000fe400078ec0ff */
[----:B------:R-:W-:-:S02]  /*47d0*/  LOP3.LUT R2, R208, 0x70, RZ, 0xc0, !PT ;  /* 0x00000070d0027812 */ /* 0x000fc400078ec0ff */
[----:B-1----:R-:W-:Y:S02]  /*47e0*/  LOP3.LUT R209, R209, 0x70, RZ, 0xc0, !PT ;  /* 0x00000070d1d17812 */ /* 0x002fe400078ec0ff */
[----:B------:R-:W-:Y:S02]  /*47f0*/  IADD3 R203, R5, UR4, R2 ;  /* 0x0000000405cb7c10 */ /* 0x000fe4000fffe002 */
[----:B------:R-:W-:Y:S01]  /*4800*/  LOP3.LUT R208, R208, 0x7f0, RZ, 0xc0, !PT ;  /* 0x000007f0d0d07812 */ /* 0x000fe200078ec0ff */
[----:B------:R-:W-:Y:S01]  /*4810*/  BAR.SYNC.DEFER_BLOCKING 0x0 ;  /* 0x0000000000007b1d */ /* 0x000fe20000010000 */
[--C-:B------:R-:W-:Y:S01]  /*4820*/  LOP3.LUT R182, R3, 0x1c, R0.reuse, 0xfe, !PT ;  /* 0x0000001c03b67812 */ /* 0x100fe200078efe00 */
[----:B------:R-:W-:Y:S01]  /*4830*/  IMAD R203, R209, 0x8, R203 ;  /* 0x00000008d1cb7824 */ /* 0x000fe200078e02cb */
[C-C-:B------:R-:W-:Y:S02]  /*4840*/  LOP3.LUT R180, R3.reuse, 0x1e, R0.reuse, 0xfe, !PT ;  /* 0x0000001e03b47812 */ /* 0x140fe400078efe00 */
        /* <DEDUP_REMOVED lines=8> */
[C-C-:B------:R-:W-:Y:S02]  /*48d0*/  LOP3.LUT R172, R3.reuse, 0x30, R0.reuse, 0xfe, !PT ;  /* 0x0000003003ac7812 */ /* 0x140fe400078efe00 */
[C-C-:B------:R-:W-:Y:S01]  /*48e0*/  LOP3.LUT R169, R3.reuse, 0x32, R0.reuse, 0xfe, !PT ;  /* 0x0000003203a97812 */ /* 0x140fe200078efe00 */
[----:B------:R-:W-:Y:S01]  /*48f0*/  STSM.16.M88.4 [R203], R68 ;  /* 0x00000044cb007844 */ /* 0x000fe20000000200 */
[C-C-:B------:R-:W-:Y:S02]  /*4900*/  LOP3.LUT R166, R3.reuse, 0x34, R0.reuse, 0xfe, !PT ;  /* 0x0000003403a67812 */ /* 0x140fe400078efe00 */
[C-C-:B------:R-:W-:Y:S01]  /*4910*/  LOP3.LUT R170, R3.reuse, 0x36, R0.reuse, 0xfe, !PT ;  /* 0x0000003603aa7812 */ /* 0x140fe200078efe00 */
[----:B------:R-:W-:Y:S01]  /*4920*/  BAR.SYNC.DEFER_BLOCKING 0x0 ;  /* 0x0000000000007b1d */ /* 0x000fe20000010000 */
        /* <DEDUP_REMOVED lines=9> */
[C-C-:B------:R-:W-:Y:S02]  /*49c0*/  LOP3.LUT R159, R3.reuse, 0x4a, R0.reuse, 0xfe, !PT ;  /* 0x0000004a039f7812 */ /* 0x140fe400078efe00 */
[C-C-:B------:R-:W-:Y:S02]  /*49d0*/  LOP3.LUT R155, R3.reuse, 0x4c, R0.reuse, 0xfe, !PT ;  /* 0x0000004c039b7812 */ /* 0x140fe400078efe00 */
[C-C-:B------:R-:W-:Y:S01]  /*49e0*/  LOP3.LUT R158, R3.reuse, 0x4e, R0.reuse, 0xfe, !PT ;  /* 0x0000004e039e7812 */ /* 0x140fe200078efe00 */
[----:B------:R-:W0:Y:S01]  /*49f0*/  LDS.128 R68, [R208+UR4] ;  /* 0x00000004d0447984 */ /* 0x000e220008000c00 */
[----:B------:R-:W-:-:S02]  /*4a00*/  LOP3.LUT R156, R3, 0x50, R0, 0xfe, !PT ;  /* 0x00000050039c7812 */ /* 0x000fc400078efe00 */
[C-C-:B------:R-:W-:Y:S01]  /*4a10*/  LOP3.LUT R153, R3.reuse, 0x52, R0.reuse, 0xfe, !PT ;  /* 0x0000005203997812 */ /* 0x140fe200078efe00 */
[----:B------:R-:W-:Y:S01]  /*4a20*/  BAR.SYNC.DEFER_BLOCKING 0x0 ;  /* 0x0000000000007b1d */ /* 0x000fe20000010000 */
        /* <DEDUP_REMOVED lines=11> */
[C-C-:B------:R-:W-:Y:S01]  /*4ae0*/  LOP3.LUT R135, R3.reuse, 0x6a, R0.reuse, 0xfe, !PT ;  /* 0x0000006a03877812 */ /* 0x140fe200078efe00 */
[----:B------:R-:W-:Y:S01]  /*4af0*/  STSM.16.M88.4 [R203], R60 ;  /* 0x0000003ccb007844 */ /* 0x000fe20000000200 */
[C-C-:B------:R-:W-:Y:S02]  /*4b00*/  LOP3.LUT R127, R3.reuse, 0x6c, R0.reuse, 0xfe, !PT ;  /* 0x0000006c037f7812 */ /* 0x140fe400078efe00 */
[C-C-:B------:R-:W-:Y:S01]  /*4b10*/  LOP3.LUT R134, R3.reuse, 0x6e, R0.reuse, 0xfe, !PT ;  /* 0x0000006e03867812 */ /* 0x140fe200078efe00 */
[----:B------:R-:W-:Y:S01]  /*4b20*/  BAR.SYNC.DEFER_BLOCKING 0x0 ;  /* 0x0000000000007b1d */ /* 0x000fe20000010000 */
        /* <DEDUP_REMOVED lines=12> */
[----:B------:R-:W1:Y:S01]  /*4bf0*/  LDS.128 R60, [R208+UR4] ;  /* 0x00000004d03c7984 */ /* 0x000e620008000c00 */
        /* <DEDUP_REMOVED lines=15> */
[----:B------:R-:W-:Y:S01]  /*4cf0*/  STSM.16.M88.4 [R203], R44 ;  /* 0x0000002ccb007844 */ /* 0x000fe20000000200 */
        /* <DEDUP_REMOVED lines=15> */
[----:B------:R-:W2:Y:S01]  /*4df0*/  LDS.128 R44, [R208+UR4] ;  /* 0x00000004d02c7984 */ /* 0x000ea20008000c00 */
        /* <DEDUP_REMOVED lines=31> */
[----:B------:R-:W3:Y:S01]  /*4ff0*/  LDS.128 R48, [R208+UR4] ;  /* 0x00000004d0307984 */ /* 0x000ee20008000c00 */
[----:B------:R-:W-:-:S02]  /*5000*/  LOP3.LUT R206, R3, 0xf8, R0, 0xfe, !PT ;  /* 0x000000f803ce7812 */ /* 0x000fc400078efe00 */
[C-C-:B------:R-:W-:Y:S01]  /*5010*/  LOP3.LUT R207, R3.reuse, 0xfa, R0.reuse, 0xfe, !PT ;  /* 0x000000fa03cf7812 */ /* 0x140fe200078efe00 */
[----:B------:R-:W-:Y:S01]  /*5020*/  BAR.SYNC.DEFER_BLOCKING 0x0 ;  /* 0x0000000000007b1d */ /* 0x000fe20000010000 */
[----:B------:R-:W-:Y:S02]  /*5030*/  LOP3.LUT R0, R3, 0xfc, R0, 0xfe, !PT ;  /* 0x000000fc03007812 */ /* 0x000fe400078efe00 */
[----:B------:R-:W-:Y:S02]  /*5040*/  ISETP.LT.AND P2, PT, R110, UR11, !P0 ;  /* 0x0000000b6e007c0c */ /* 0x000fe4000c741270 */
[----:B------:R-:W-:-:S03]  /*5050*/  ISETP.LT.AND P5, PT, R108, UR5, !P0 ;  /* 0x000000056c007c0c */ /* 0x000fc6000c7a1270 */
[----:B------:R-:W4:Y:S01]  /*5060*/  LDC R3, c[0x0][0x248] ;  /* 0x00009200ff037b82 */ /* 0x000f220000000800 */
[----:B------:R-:W-:Y:S01]  /*5070*/  ULDC UR5, c[0x0][0x22c] ;  /* 0x00008b0000057ab9 */ /* 0x000fe20000000800 */
[----:B------:R-:W-:Y:S06]  /*5080*/  STSM.16.M88.4 [R203], R56 ;  /* 0x00000038cb007844 */ /* 0x000fec0000000200 */
[----:B------:R-:W-:Y:S01]  /*5090*/  BAR.SYNC.DEFER_BLOCKING 0x0 ;  /* 0x0000000000007b1d */ /* 0x000fe20000010000 */
[----:B----4-:R-:W-:-:S05]  /*50a0*/  IMAD R210, R110, R3, RZ ;  /* 0x000000036ed27224 */ /* 0x010fca00078e02ff */
[----:B------:R-:W4:Y:S02]  /*50b0*/  LDS.128 R56, [R208+UR4] ;  /* 0x00000004d0387984 */ /* 0x000f240008000c00 */
[----:B------:R-:W-:Y:S06]  /*50c0*/  BAR.SYNC.DEFER_BLOCKING 0x0 ;  /* 0x0000000000007b1d */ /* 0x000fec0000010000 */
[----:B------:R-:W-:Y:S02]  /*50d0*/  STSM.16.M88.4 [R203], R64 ;  /* 0x00000040cb007844 */ /* 0x000fe40000000200 */
[----:B------:R-:W-:Y:S06]  /*50e0*/  BAR.SYNC.DEFER_BLOCKING 0x0 ;  /* 0x0000000000007b1d */ /* 0x000fec0000010000 */
[----:B------:R-:W5:Y:S02]  /*50f0*/  LDS.128 R64, [R208+UR4] ;  /* 0x00000004d0407984 */ /* 0x000f640008000c00 */
        /* <DEDUP_REMOVED lines=21> */
[----:B------:R0:W-:Y:S02]  /*5250*/  STSM.16.M88.4 [R203], R112 ;  /* 0x00000070cb007844 */ /* 0x0001e40000000200 */
[----:B------:R-:W-:Y:S01]  /*5260*/  BAR.SYNC.DEFER_BLOCKING 0x0 ;  /* 0x0000000000007b1d */ /* 0x000fe20000010000 */
[----:B0-----:R-:W-:-:S05]  /*5270*/  IMAD R115, R108, R3, RZ ;  /* 0x000000036c737224 */ /* 0x001fca00078e02ff */
[----:B------:R-:W0:Y:S02]  /*5280*/  LDS.128 R92, [R208+UR4] ;  /* 0x00000004d05c7984 */ /* 0x000e240008000c00 */
[----:B------:R-:W-:Y:S06]  /*5290*/  BAR.SYNC.DEFER_BLOCKING 0x0 ;  /* 0x0000000000007b1d */ /* 0x000fec0000010000 */
[----:B------:R1:W-:Y:S02]  /*52a0*/  STSM.16.M88.4 [R203], R120 ;  /* 0x00000078cb007844 */ /* 0x0003e40000000200 */
[----:B------:R-:W-:Y:S01]  /*52b0*/  BAR.SYNC.DEFER_BLOCKING 0x0 ;  /* 0x0000000000007b1d */ /* 0x000fe20000010000 */
[----:B-1----:R-:W-:-:S05]  /*52c0*/  LEA R120, P3, R243, UR8, 0x1 ;  /* 0x00000008f3787c11 */ /* 0x002fca000f8608ff */
[----:B------:R-:W-:Y:S01]  /*52d0*/  ULDC UR8, c[0x0][0x22c] ;  /* 0x00008b0000087ab9 */ /* 0x000fe20000000800 */
[----:B------:R-:W-:Y:S01]  /*52e0*/  LEA.HI.X.SX32 R121, R243, UR9, 0x1, P3 ;  /* 0x00000009f3797c11 */ /* 0x000fe200098f0eff */
[----:B------:R-:W-:Y:S01]  /*52f0*/  ULDC UR9, c[0x0][0x22c] ;  /* 0x00008b0000097ab9 */ /* 0x000fe20000000800 */
[CC--:B------:R-:W-:Y:S02]  /*5300*/  LEA R112, P3, R210.reuse, R120.reuse, 0x1 ;  /* 0x00000078d2707211 */ /* 0x0c0fe400078608ff */
[----:B------:R-:W-:Y:S02]  /*5310*/  LEA R114, P4, R115, R120, 0x1 ;  /* 0x0000007873727211 */ /* 0x000fe400078808ff */
[-C--:B------:R-:W-:Y:S01]  /*5320*/  LEA.HI.X.SX32 R113, R210, R121.reuse, 0x1, P3 ;  /* 0x00000079d2717211 */ /* 0x080fe200018f0eff */
[----:B------:R-:W-:Y:S01]  /*5330*/  IMAD R210, R3, 0x10, R210 ;  /* 0x0000001003d27824 */ /* 0x000fe200078e02d2 */
[----:B------:R-:W1:Y:S01]  /*5340*/  LDS.128 R96, [R208+UR4] ;  /* 0x00000004d0607984 */ /* 0x000e620008000c00 */
[----:B------:R-:W-:Y:S01]  /*5350*/  LEA.HI.X.SX32 R115, R115, R121, 0x1, P4 ;  /* 0x0000007973737211 */ /* 0x000fe200020f0eff */
[----:B------:R-:W-:Y:S01]  /*5360*/  BAR.SYNC.DEFER_BLOCKING 0x0 ;  /* 0x0000000000007b1d */ /* 0x000fe20000010000 */
[C---:B------:R-:W-:Y:S01]  /*5370*/  ISETP.LT.AND P4, PT, R201.reuse, UR5, !P0 ;  /* 0x00000005c9007c0c */ /* 0x040fe2000c781270 */
[----:B------:R-:W-:-:S04]  /*5380*/  IMAD R201, R201, R3, RZ ;  /* 0x00000003c9c97224 */ /* 0x000fc800078e02ff */
[----:B------:R-:W-:Y:S01]  /*5390*/  ULDC UR5, c[0x0][0x22c] ;  /* 0x00008b0000057ab9 */ /* 0x000fe20000000800 */
[----:B------:R-:W-:Y:S01]  /*53a0*/  STSM.16.M88.4 [R203], R128 ;  /* 0x00000080cb007844 */ /* 0x000fe20000000200 */
[----:B------:R-:W-:Y:S06]  /*53b0*/  BAR.SYNC.DEFER_BLOCKING 0x0 ;  /* 0x0000000000007b1d */ /* 0x000fec0000010000 */
[----:B------:R-:W1:Y:S02]  /*53c0*/  LDS.128 R104, [R208+UR4] ;  /* 0x00000004d0687984 */ /* 0x000e640008000c00 */
[----:B------:R-:W-:Y:S06]  /*53d0*/  BAR.SYNC.DEFER_BLOCKING 0x0 ;  /* 0x0000000000007b1d */ /* 0x000fec0000010000 */
[----:B------:R-:W-:Y:S02]  /*53e0*/  STSM.16.M88.4 [R203], R136 ;  /* 0x00000088cb007844 */ /* 0x000fe40000000200 */
[----:B------:R-:W-:Y:S06]  /*53f0*/  BAR.SYNC.DEFER_BLOCKING 0x0 ;  /* 0x0000000000007b1d */ /* 0x000fec0000010000 */
[----:B------:R-:W1:Y:S02]  /*5400*/  LDS.128 R108, [R208+UR4] ;  /* 0x00000004d06c7984 */ /* 0x000e640008000c00 */
[----:B------:R-:W-:Y:S06]  /*5410*/  BAR.SYNC.DEFER_BLOCKING 0x0 ;  /* 0x0000000000007b1d */ /* 0x000fec0000010000 */
[----:B------:R-:W-:Y:S02]  /*5420*/  STSM.16.M88.4 [R203], R144 ;  /* 0x00000090cb007844 */ /* 0x000fe40000000200 */
[----:B------:R-:W-:Y:S06]  /*5430*/  BAR.SYNC.DEFER_BLOCKING 0x0 ;  /* 0x0000000000007b1d */ /* 0x000fec0000010000 */
[----:B------:R2:W-:Y:S01]  /*5440*/  @P2 STG.E.U16 desc[UR6][R112.64], R68 ;  /* 0x0000004470002986 */ /* 0x0005e2000c101506 */
[C---:B------:R-:W-:Y:S01]  /*5450*/  ISETP.LT.AND P2, PT, R197.reuse, UR5, !P0 ;  /* 0x00000005c5007c0c */ /* 0x040fe2000c741270 */
[-C--:B------:R-:W-:Y:S01]  /*5460*/  IMAD R197, R197, R3.reuse, RZ ;  /* 0x00000003c5c57224 */ /* 0x080fe200078e02ff */
[----:B------:R-:W-:Y:S01]  /*5470*/  ULDC UR5, c[0x0][0x22c] ;  /* 0x00008b0000057ab9 */ /* 0x000fe20000000800 */
[----:B------:R3:W-:Y:S01]  /*5480*/  @P5 STG.E.U16 desc[UR6][R114.64], R69 ;  /* 0x0000004572005986 */ /* 0x0007e2000c101506 */
[C---:B------:R-:W-:Y:S01]  /*5490*/  ISETP.LT.AND P5, PT, R199.reuse, UR8, !P0 ;  /* 0x00000008c7007c0c */ /* 0x040fe2000c7a1270 */
[----:B------:R-:W-:Y:S01]  /*54a0*/  IMAD R199, R199, R3, RZ ;  /* 0x00000003c7c77224 */ /* 0x000fe200078e02ff */
[----:B------:R-:W-:Y:S01]  /*54b0*/  ULDC UR8, c[0x0][0x22c] ;  /* 0x00008b0000087ab9 */ /* 0x000fe20000000800 */
[----:B--2---:R-:W-:-:S02]  /*54c0*/  LEA R112, P6, R197, R120, 0x1 ;  /* 0x00000078c5707211 */ /* 0x004fc400078c08ff */
[-C--:B---3--:R-:W-:Y:S02]  /*54d0*/  LEA R114, P3, R201, R120.reuse, 0x1 ;  /* 0x00000078c9727211 */ /* 0x088fe400078608ff */
[-C--:B------:R-:W-:Y:S02]  /*54e0*/  LEA.HI.X.SX32 R113, R197, R121.reuse, 0x1, P6 ;  /* 0x00000079c5717211 */ /* 0x080fe400030f0eff */
[----:B------:R-:W-:Y:S02]  /*54f0*/  LEA.HI.X.SX32 R115, R201, R121, 0x1, P3 ;  /* 0x00000079c9737211 */ /* 0x000fe400018f0eff */
[----:B------:R-:W-:Y:S02]  /*5500*/  PRMT R69, R68, 0x7632, R69 ;  /* 0x0000763244457816 */ /* 0x000fe40000000045 */
[----:B------:R-:W-:Y:S01]  /*5510*/  ISETP.LT.AND P3, PT, R198, UR9, !P0 ;  /* 0x00000009c6007c0c */ /* 0x000fe2000c761270 */
[----:B------:R2:W-:Y:S04]  /*5520*/  @P4 STG.E.U16 desc[UR6][R114.64], R70 ;  /* 0x0000004672004986 */ /* 0x0005e8000c101506 */
[----:B------:R3:W-:Y:S01]  /*5530*/  @P2 STG.E.U16 desc[UR6][R112.64], R71 ;  /* 0x0000004770002986 */ /* 0x0007e2000c101506 */
[----:B--2---:R-:W-:-:S02]  /*5540*/  LEA R114, P4, R199, R120, 0x1 ;  /* 0x00000078c7727211 */ /* 0x004fc400078808ff */
[----:B------:R-:W-:Y:S02]  /*5550*/  PRMT R70, R69, 0x7632, R70 ;  /* 0x0000763245467816 */ /* 0x000fe40000000046 */
[----:B------:R-:W-:Y:S02]  /*5560*/  LEA.HI.X.SX32 R115, R199, R121, 0x1, P4 ;  /* 0x00000079c7737211 */ /* 0x000fe400020f0eff */
[C---:B------:R-:W-:Y:S01]  /*5570*/  ISETP.LT.AND P4, PT, R196.reuse, UR5, !P0 ;  /* 0x00000005c4007c0c */ /* 0x040fe2000c781270 */
[-C--:B------:R-:W-:Y:S01]  /*5580*/  IMAD R196, R196, R3.reuse, RZ ;  /* 0x00000003c4c47224 */ /* 0x080fe200078e02ff */
[----:B------:R-:W-:Y:S01]  /*5590*/  ULDC UR5, c[0x0][0x22c] ;  /* 0x00008b0000057ab9 */ /* 0x000fe20000000800 */
[----:B------:R2:W-:Y:S01]  /*55a0*/  @P5 STG.E.U16 desc[UR6][R114.64], R69 ;  /* 0x0000004572005986 */ /* 0x0005e2000c101506 */
[C---:B------:R-:W-:Y:S01]  /*55b0*/  ISETP.LT.AND P5, PT, R193.reuse, UR5, !P0 ;  /* 0x00000005c1007c0c */ /* 0x040fe2000c7a1270 */
[----:B------:R-:W-:Y:S01]  /*55c0*/  IMAD R193, R193, R3, RZ ;  /* 0x00000003c1c17224 */ /* 0x000fe200078e02ff */
[----:B---3--:R-:W-:Y:S01]  /*55d0*/  LEA R112, P2, R196, R120, 0x1 ;  /* 0x00000078c4707211 */ /* 0x008fe200078408ff */
[----:B------:R-:W-:Y:S01]  /*55e0*/  ULDC UR5, c[0x0][0x22c] ;  /* 0x00008b0000057ab9 */ /* 0x000fe20000000800 */
[----:B------:R-:W-:-:S02]  /*55f0*/  PRMT R71, R70, 0x7632, R71 ;  /* 0x0000763246477816 */ /* 0x000fc40000000047 */
[----:B------:R-:W-:Y:S02]  /*5600*/  LEA.HI.X.SX32 R113, R196, R121, 0x1, P2 ;  /* 0x00000079c4717211 */ /* 0x000fe400010f0eff */
[CC--:B------:R-:W-:Y:S02]  /*5610*/  LEA R68, P6, R193.reuse, R120.reuse, 0x1 ;  /* 0x00000078c1447211 */ /* 0x0c0fe400078c08ff */
[----:B------:R-:W-:Y:S01]  /*5620*/  ISETP.LT.AND P2, PT, R194, UR8, !P0 ;  /* 0x00000008c2007c0c */ /* 0x000fe2000c741270 */
[----:B------:R3:W-:Y:S01]  /*5630*/  @P4 STG.E.U16 desc[UR6][R112.64], R70 ;  /* 0x0000004670004986 */ /* 0x0007e2000c101506 */
[C---:B------:R-:W-:Y:S01]  /*5640*/  ISETP.LT.AND P4, PT, R192.reuse, UR5, !P0 ;  /* 0x00000005c0007c0c */ /* 0x040fe2000c781270 */
[----:B------:R-:W-:Y:S01]  /*5650*/  IMAD R192, R192, R3, RZ ;  /* 0x00000003c0c07224 */ /* 0x000fe200078e02ff */
[----:B--2---:R-:W-:Y:S01]  /*5660*/  LEA.HI.X.SX32 R69, R193, R121, 0x1, P6 ;  /* 0x00000079c1457211 */ /* 0x004fe200030f0eff */
[----:B------:R-:W-:Y:S01]  /*5670*/  IMAD R114, R3, 0x2, R210 ;  /* 0x0000000203727824 */ /* 0x000fe200078e02d2 */
[----:B------:R-:W-:Y:S01]  /*5680*/  PRMT R115, R71, 0x7632, R115 ;  /* 0x0000763247737816 */ /* 0x000fe20000000073 */
[----:B------:R-:W-:Y:S01]  /*5690*/  ULDC UR5, c[0x0][0x22c] ;  /* 0x00008b0000057ab9 */ /* 0x000fe20000000800 */
[----:B------:R-:W-:Y:S01]  /*56a0*/  ULDC UR8, c[0x0][0x22c] ;  /* 0x00008b0000087ab9 */ /* 0x000fe20000000800 */
[----:B------:R2:W-:Y:S01]  /*56b0*/  @P5 STG.E.U16 desc[UR6][R68.64], R71 ;  /* 0x0000004744005986 */ /* 0x0005e2000c101506 */
[----:B------:R-:W-:Y:S01]  /*56c0*/  IMAD R122, R3, 0x2, R114 ;  /* 0x00000002037a7824 */ /* 0x000fe200078e0272 */
[----:B------:R-:W-:Y:S01]  /*56d0*/  ISETP.LT.AND P5, PT, R190, UR5, !P0 ;  /* 0x00000005be007c0c */ /* 0x000fe2000c7a1270 */
[----:B------:R-:W-:Y:S01]  /*56e0*/  ULDC UR5, c[0x0][0x22c] ;  /* 0x00008b0000057ab9 */ /* 0x000fe20000000800 */
[----:B---3--:R-:W-:-:S04]  /*56f0*/  LEA R112, P6, R192, R120, 0x1 ;  /* 0x00000078c0707211 */ /* 0x008fc800078c08ff */
[----:B------:R-:W-:Y:S02]  /*5700*/  LEA.HI.X.SX32 R113, R192, R121, 0x1, P6 ;  /* 0x00000079c0717211 */ /* 0x000fe400030f0eff */
[----:B--2---:R-:W-:-:S03]  /*5710*/  LEA R68, P6, R210, R120, 0x1 ;  /* 0x00000078d2447211 */ /* 0x004fc600078c08ff */
[----:B------:R2:W-:Y:S01]  /*5720*/  @P4 STG.E.U16 desc[UR6][R112.64], R115 ;  /* 0x0000007370004986 */ /* 0x0005e2000c101506 */
[----:B------:R-:W-:Y:S01]  /*5730*/  ISETP.LT.AND P4, PT, R188, UR5, !P0 ;  /* 0x00000005bc007c0c */ /* 0x000fe2000c781270 */
[----:B------:R-:W-:Y:S01]  /*5740*/  ULDC UR5, c[0x0][0x22c] ;  /* 0x00008b0000057ab9 */ /* 0x000fe20000000800 */
[-C--:B------:R-:W-:Y:S02]  /*5750*/  LEA.HI.X.SX32 R69, R210, R121.reuse, 0x1, P6 ;  /* 0x00000079d2457211 */ /* 0x080fe400030f0eff */
[CC--:B------:R-:W-:Y:S01]  /*5760*/  LEA R70, P6, R114.reuse, R120.reuse, 0x1 ;  /* 0x0000007872467211 */ /* 0x0c0fe200078c08ff */
[----:B------:R-:W3:Y:S01]  /*5770*/  LDS.128 R208, [R208+UR4] ;  /* 0x00000004d0d07984 */ /* 0x000ee20008000c00 */
[----:B------:R-:W-:Y:S02]  /*5780*/  ULDC UR4, c[0x0][0x22c] ;  /* 0x00008b0000047ab9 */ /* 0x000fe40000000800 */
[----:B------:R-:W-:Y:S01]  /*5790*/  LEA.HI.X.SX32 R71, R114, R121, 0x1, P6 ;  /* 0x0000007972477211 */ /* 0x000fe200030f0eff */
[----:B------:R4:W-:Y:S01]  /*57a0*/  @P3 STG.E.U16 desc[UR6][R68.64], R60 ;  /* 0x0000003c44003986 */ /* 0x0009e2000c101506 */
[----:B------:R-:W-:Y:S01]  /*57b0*/  IMAD R114, R3, 0x2, R122 ;  /* 0x0000000203727824 */ /* 0x000fe200078e027a */
[----:B------:R-:W-:Y:S01]  /*57c0*/  ISETP.LT.AND P3, PT, R183, UR5, !P0 ;  /* 0x00000005b7007c0c */ /* 0x000fe2000c761270 */
[----:B------:R-:W-:Y:S01]  /*57d0*/  ULDC UR5, c[0x0][0x22c] ;  /* 0x00008b0000057ab9 */ /* 0x000fe20000000800 */
[----:B------:R5:W-:Y:S01]  /*57e0*/  @P2 STG.E.U16 desc[UR6][R70.64], R61 ;  /* 0x0000003d46002986 */ /* 0x000be2000c101506 */
[----:B--2---:R-:W-:Y:S01]  /*57f0*/  IMAD R112, R3, 0x2, R114 ;  /* 0x0000000203707824 */ /* 0x004fe200078e0272 */
[----:B------:R-:W-:Y:S01]  /*5800*/  ISETP.LT.AND P2, PT, R184, UR5, !P0 ;  /* 0x00000005b8007c0c */ /* 0x000fe2000c741270 */
[----:B------:R-:W-:Y:S01]  /*5810*/  ULDC UR5, c[0x0][0x22c] ;  /* 0x00008b0000057ab9 */ /* 0x000fe20000000800 */
[----:B----4-:R-:W-:-:S04]  /*5820*/  LEA R68, P6, R122, R120, 0x1 ;  /* 0x000000787a447211 */ /* 0x010fc800078c08ff */
[-C--:B------:R-:W-:Y:S02]  /*5830*/  LEA.HI.X.SX32 R69, R122, R121.reuse, 0x1, P6 ;  /* 0x000000797a457211 */ /* 0x080fe400030f0eff */
[-C--:B-----5:R-:W-:Y:S02]  /*5840*/  LEA R70, P6, R114, R120.reuse, 0x1 ;  /* 0x0000007872467211 */ /* 0x0a0fe400078c08ff */
[----:B------:R-:W-:Y:S01]  /*5850*/  PRMT R61, R60, 0x7632, R61 ;  /* 0x000076323c3d7816 */ /* 0x000fe2000000003d */
[----:B------:R2:W-:Y:S01]  /*5860*/  @P5 STG.E.U16 desc[UR6][R68.64], R62 ;  /* 0x0000003e44005986 */ /* 0x0005e2000c101506 */
[----:B------:R-:W-:Y:S01]  /*5870*/  LEA.HI.X.SX32 R71, R114, R121, 0x1, P6 ;  /* 0x0000007972477211 */ /* 0x000fe200030f0eff */
[----:B------:R-:W-:Y:S01]  /*5880*/  IMAD R114, R3, 0x2, R112 ;  /* 0x0000000203727824 */ /* 0x000fe200078e0270 */
[----:B------:R-:W-:Y:S01]  /*5890*/  ISETP.LT.AND P5, PT, R182, UR5, !P0 ;  /* 0x00000005b6007c0c */ /* 0x000fe2000c7a1270 */
[----:B------:R-:W-:Y:S01]  /*58a0*/  ULDC UR5, c[0x0][0x22c] ;  /* 0x00008b0000057ab9 */ /* 0x000fe20000000800 */
[----:B------:R-:W-:Y:S01]  /*58b0*/  PRMT R113, R61, 0x7632, R113 ;  /* 0x000076323d717816 */ /* 0x000fe20000000071 */
[----:B------:R4:W-:Y:S01]  /*58c0*/  @P4 STG.E.U16 desc[UR6][R70.64], R63 ;  /* 0x0000003f46004986 */ /* 0x0009e2000c101506 */
[----:B------:R-:W-:Y:S01]  /*58d0*/  ISETP.LT.AND P4, PT, R180, UR5, !P0 ;  /* 0x00000005b4007c0c */ /* 0x000fe2000c781270 */
[----:B------:R-:W-:Y:S01]  /*58e0*/  ULDC UR5, c[0x0][0x22c] ;  /* 0x00008b0000057ab9 */ /* 0x000fe20000000800 */
[----:B--2---:R-:W-:-:S04]  /*58f0*/  LEA R68, P6, R112, R120, 0x1 ;  /* 0x0000007870447211 */ /* 0x004fc800078c08ff */
[----:B------:R-:W-:Y:S02]  /*5900*/  LEA.HI.X.SX32 R69, R112, R121, 0x1, P6 ;  /* 0x0000007970457211 */ /* 0x000fe400030f0eff */
[----:B----4-:R-:W-:-:S03]  /*5910*/  LEA R70, P6, R114, R120, 0x1 ;  /* 0x0000007872467211 */ /* 0x010fc600078c08ff */
[----:B------:R2:W-:Y:S01]  /*5920*/  @P3 STG.E.U16 desc[UR6][R68.64], R61 ;  /* 0x0000003d44003986 */ /* 0x0005e2000c101506 */
[-C--:B------:R-:W-:Y:S01]  /*5930*/  LEA.HI.X.SX32 R71, R114, R121.reuse, 0x1, P6 ;  /* 0x0000007972477211 */ /* 0x080fe200030f0eff */
[----:B------:R-:W-:Y:S01]  /*5940*/  IMAD R114, R3, 0x2, R114 ;  /* 0x0000000203727824 */ /* 0x000fe200078e0272 */
[----:B------:R-:W-:Y:S01]  /*5950*/  ISETP.LT.AND P3, PT, R179, UR5, !P0 ;  /* 0x00000005b3007c0c */ /* 0x000fe2000c761270 */
[----:B------:R-:W-:Y:S02]  /*5960*/  ULDC UR5, c[0x0][0x22c] ;  /* 0x00008b0000057ab9 */ /* 0x000fe40000000800 */
[----:B------:R-:W-:Y:S01]  /*5970*/  IMAD R112, R3, 0x2, R114 ;  /* 0x0000000203707824 */ /* 0x000fe200078e0272 */
[----:B------:R-:W-:Y:S01]  /*5980*/  LEA R60, P6, R114, R120, 0x1 ;  /* 0x00000078723c7211 */ /* 0x000fe200078c08ff */
[----:B------:R4:W-:Y:S01]  /*5990*/  @P2 STG.E.U16 desc[UR6][R70.64], R113 ;  /* 0x0000007146002986 */ /* 0x0009e2000c101506 */
[----:B------:R-:W-:Y:S01]  /*59a0*/  ISETP.LT.AND P2, PT, R177, UR5, !P0 ;  /* 0x00000005b1007c0c */ /* 0x000fe2000c741270 */
[----:B------:R-:W-:Y:S01]  /*59b0*/  ULDC UR5, c[0x0][0x22c] ;  /* 0x00008b0000057ab9 */ /* 0x000fe20000000800 */
[----:B--2---:R-:W-:Y:S01]  /*59c0*/  PRMT R69, R62, 0x7632, R69 ;  /* 0x000076323e457816 */ /* 0x004fe20000000045 */
[----:B------:R-:W-:Y:S01]  /*59d0*/  IMAD R68, R3, 0x2, R112 ;  /* 0x0000000203447824 */ /* 0x000fe200078e0270 */
[----:B------:R-:W-:-:S02]  /*59e0*/  LEA.HI.X.SX32 R61, R114, R121, 0x1, P6 ;  /* 0x00000079723d7211 */ /* 0x000fc400030f0eff */
[----:B------:R-:W-:-:S03]  /*59f0*/  LEA R62, P6, R112, R120, 0x1 ;  /* 0x00000078703e7211 */ /* 0x000fc600078c08ff */
[----:B------:R2:W-:Y:S01]  /*5a00*/  @P5 STG.E.U16 desc[UR6][R60.64], R69 ;  /* 0x000000453c005986 */ /* 0x0005e2000c101506 */
[----:B----4-:R-:W-:Y:S01]  /*5a10*/  PRMT R71, R63, 0x7632, R71 ;  /* 0x000076323f477816 */ /* 0x010fe20000000047 */
[----:B------:R-:W-:Y:S01]  /*5a20*/  IMAD R70, R3, 0x2, R68 ;  /* 0x0000000203467824 */ /* 0x000fe200078e0244 */
[----:B------:R-:W-:Y:S02]  /*5a30*/  LEA.HI.X.SX32 R63, R112, R121, 0x1, P6 ;  /* 0x00000079703f7211 */ /* 0x000fe400030f0eff */
[----:B------:R-:W-:Y:S01]  /*5a40*/  ISETP.LT.AND P5, PT, R178, UR5, !P0 ;  /* 0x00000005b2007c0c */ /* 0x000fe2000c7a1270 */
[----:B------:R-:W-:Y:S02]  /*5a50*/  ULDC UR5, c[0x0][0x22c] ;  /* 0x00008b0000057ab9 */ /* 0x000fe40000000800 */
[----:B------:R4:W-:Y:S01]  /*5a60*/  @P4 STG.E.U16 desc[UR6][R62.64], R71 ;  /* 0x000000473e004986 */ /* 0x0009e2000c101506 */
[----:B------:R-:W-:Y:S01]  /*5a70*/  ISETP.LT.AND P4, PT, R173, UR5, !P0 ;  /* 0x00000005ad007c0c */ /* 0x000fe2000c781270 */
[----:B------:R-:W-:Y:S01]  /*5a80*/  ULDC UR5, c[0x0][0x22c] ;  /* 0x00008b0000057ab9 */ /* 0x000fe20000000800 */
[----:B--2---:R-:W-:-:S04]  /*5a90*/  LEA R60, P6, R68, R120, 0x1 ;  /* 0x00000078443c7211 */ /* 0x004fc800078c08ff */
[----:B------:R-:W-:Y:S01]  /*5aa0*/  LEA.HI.X.SX32 R61, R68, R121, 0x1, P6 ;  /* 0x00000079443d7211 */ /* 0x000fe200030f0eff */
[----:B------:R-:W-:Y:S01]  /*5ab0*/  IMAD R68, R3, 0x2, R70 ;  /* 0x0000000203447824 */ /* 0x000fe200078e0246 */
[----:B----4-:R-:W-:-:S03]  /*5ac0*/  LEA R62, P6, R70, R120, 0x1 ;  /* 0x00000078463e7211 */ /* 0x010fc600078c08ff */
[----:B------:R2:W-:Y:S01]  /*5ad0*/  @P3 STG.E.U16 desc[UR6][R60.64], R44 ;  /* 0x0000002c3c003986 */ /* 0x0005e2000c101506 */
[----:B------:R-:W-:Y:S01]  /*5ae0*/  ISETP.LT.AND P3, PT, R176, UR5, !P0 ;  /* 0x00000005b0007c0c */ /* 0x000fe2000c761270 */
[----:B------:R-:W-:Y:S01]  /*5af0*/  ULDC UR5, c[0x0][0x22c] ;  /* 0x00008b0000057ab9 */ /* 0x000fe20000000800 */
[----:B------:R-:W-:Y:S01]  /*5b00*/  LEA.HI.X.SX32 R63, R70, R121, 0x1, P6 ;  /* 0x00000079463f7211 */ /* 0x000fe200030f0eff */
[----:B------:R-:W-:-:S04]  /*5b10*/  IMAD R70, R3, 0x2, R68 ;  /* 0x0000000203467824 */ /* 0x000fc800078e0244 */
        /* <DEDUP_REMOVED lines=8> */
[----:B------:R-:W-:Y:S01]  /*5ba0*/  PRMT R45, R44, 0x7632, R45 ;  /* 0x000076322c2d7816 */ /* 0x000fe2000000002d */
[----:B------:R-:W-:Y:S01]  /*5bb0*/  IMAD R44, R3, 0x2, R68 ;  /* 0x00000002032c7824 */ /* 0x000fe200078e0244 */
[----:B------:R-:W-:Y:S02]  /*5bc0*/  LEA.HI.X.SX32 R63, R70, R121, 0x1, P6 ;  /* 0x00000079463f7211 */ /* 0x000fe400030f0eff */
[----:B------:R-:W-:Y:S01]  /*5bd0*/  ISETP.LT.AND P5, PT, R171, UR5, !P0 ;  /* 0x00000005ab007c0c */ /* 0x000fe2000c7a1270 */
[----:B------:R-:W-:Y:S02]  /*5be0*/  ULDC UR5, c[0x0][0x22c] ;  /* 0x00008b0000057ab9 */ /* 0x000fe40000000800 */
[----:B------:R4:W-:Y:S01]  /*5bf0*/  @P4 STG.E.U16 desc[UR6][R62.64], R47 ;  /* 0x0000002f3e004986 */ /* 0x0009e2000c101506 */
[----:B------:R-:W-:Y:S01]  /*5c00*/  ISETP.LT.AND P4, PT, R174, UR5, !P0 ;  /* 0x00000005ae007c0c */ /* 0x000fe2000c781270 */
[----:B------:R-:W-:Y:S01]  /*5c10*/  ULDC UR5, c[0x0][0x22c] ;  /* 0x00008b0000057ab9 */ /* 0x000fe20000000800 */
[----:B--2---:R-:W-:-:S02]  /*5c20*/  LEA R60, P6, R68, R120, 0x1 ;  /* 0x00000078443c7211 */ /* 0x004fc400078c08ff */
[----:B------:R-:W-:Y:S02]  /*5c30*/  PRMT R46, R45, 0x7632, R46 ;  /* 0x000076322d2e7816 */ /* 0x000fe4000000002e */
[----:B------:R-:W-:Y:S01]  /*5c40*/  LEA.HI.X.SX32 R61, R68, R121, 0x1, P6 ;  /* 0x00000079443d7211 */ /* 0x000fe200030f0eff */
[----:B------:R-:W-:Y:S01]  /*5c50*/  IMAD R68, R3, 0x2, R44 ;  /* 0x0000000203447824 */ /* 0x000fe200078e022c */
[----:B----4-:R-:W-:-:S03]  /*5c60*/  LEA R62, P6, R44, R120, 0x1 ;  /* 0x000000782c3e7211 */ /* 0x010fc600078c08ff */
[----:B------:R2:W-:Y:S01]  /*5c70*/  @P3 STG.E.U16 desc[UR6][R60.64], R45 ;  /* 0x0000002d3c003986 */ /* 0x0005e2000c101506 */
[----:B------:R-:W-:Y:S02]  /*5c80*/  PRMT R47, R46, 0x7632, R47 ;  /* 0x000076322e2f7816 */ /* 0x000fe4000000002f */
[-C--:B------:R-:W-:Y:S02]  /*5c90*/  LEA.HI.X.SX32 R63, R44, R121.reuse, 0x1, P6 ;  /* 0x000000792c3f7211 */ /* 0x080fe400030f0eff */
[----:B------:R-:W-:Y:S02]  /*5ca0*/  LEA R44, P6, R68, R120, 0x1 ;  /* 0x00000078442c7211 */ /* 0x000fe400078c08ff */
[----:B------:R-:W-:Y:S01]  /*5cb0*/  ISETP.LT.AND P3, PT, R172, UR5, !P0 ;  /* 0x00000005ac007c0c */ /* 0x000fe2000c761270 */
[----:B------:R4:W-:Y:S01]  /*5cc0*/  @P2 STG.E.U16 desc[UR6][R62.64], R46 ;  /* 0x0000002e3e002986 */ /* 0x0009e2000c101506 */
[----:B------:R-:W-:Y:S02]  /*5cd0*/  ULDC UR5, c[0x0][0x22c] ;  /* 0x00008b0000057ab9 */ /* 0x000fe40000000800 */
[----:B------:R-:W-:Y:S01]  /*5ce0*/  ISETP.LT.AND P2, PT, R169, UR5, !P0 ;  /* 0x00000005a9007c0c */ /* 0x000fe2000c741270 */
[----:B------:R-:W-:Y:S01]  /*5cf0*/  ULDC UR5, c[0x0][0x22c] ;  /* 0x00008b0000057ab9 */ /* 0x000fe20000000800 */
[----:B--2---:R-:W-:Y:S01]  /*5d00*/  LEA.HI.X.SX32 R45, R68, R121, 0x1, P6 ;  /* 0x00000079442d7211 */ /* 0x004fe200030f0eff */
[----:B------:R-:W-:Y:S01]  /*5d10*/  IMAD R68, R3, 0x2, R68 ;  /* 0x0000000203447824 */ /* 0x000fe200078e0244 */
[----:B------:R-:W-:-:S03]  /*5d20*/  PRMT R61, R47, 0x7632, R61 ;  /* 0x000076322f3d7816 */ /* 0x000fc6000000003d */
[----:B------:R2:W-:Y:S01]  /*5d30*/  @P5 STG.E.U16 desc[UR6][R44.64], R47 ;  /* 0x0000002f2c005986 */ /* 0x0005e2000c101506 */
[C---:B------:R-:W-:Y:S01]  /*5d40*/  IMAD R60, R3.reuse, 0x2, R68 ;  /* 0x00000002033c7824 */ /* 0x040fe200078e0244 */
[----:B------:R-:W-:Y:S01]  /*5d50*/  ISETP.LT.AND P5, PT, R166, UR5, !P0 ;  /* 0x00000005a6007c0c */ /* 0x000fe2000c7a1270 */
[----:B------:R-:W-:Y:S02]  /*5d60*/  ULDC UR5, c[0x0][0x22c] ;  /* 0x00008b0000057ab9 */ /* 0x000fe40000000800 */
[----:B----4-:R-:W-:Y:S01]  /*5d70*/  IMAD R62, R3, 0x2, R60 ;  /* 0x00000002033e7824 */ /* 0x010fe200078e023c */
[----:B--2---:R-:W-:-:S04]  /*5d80*/  LEA R44, P6, R68, R120, 0x1 ;  /* 0x00000078442c7211 */ /* 0x004fc800078c08ff */
[----:B------:R-:W-:Y:S02]  /*5d90*/  LEA.HI.X.SX32 R45, R68, R121, 0x1, P6 ;  /* 0x00000079442d7211 */ /* 0x000fe400030f0eff */
[----:B------:R-:W-:-:S03]  /*5da0*/  LEA R46, P6, R60, R120, 0x1 ;  /* 0x000000783c2e7211 */ /* 0x000fc600078c08ff */
[----:B------:R2:W-:Y:S01]  /*5db0*/  @P4 STG.E.U16 desc[UR6][R44.64], R61 ;  /* 0x0000003d2c004986 */ /* 0x0005e2000c101506 */
[----:B------:R-:W-:Y:S01]  /*5dc0*/  LEA.HI.X.SX32 R47, R60, R121, 0x1, P6 ;  /* 0x000000793c2f7211 */ /* 0x000fe200030f0eff */
[----:B------:R-:W-:Y:S01]  /*5dd0*/  IMAD R60, R3, 0x2, R62 ;  /* 0x00000002033c7824 */ /* 0x000fe200078e023e */
        /* <DEDUP_REMOVED lines=17> */
[----:B--2---:R-:W-:Y:S02]  /*5ef0*/  LEA R44, P6, R62, R120, 0x1 ;  /* 0x000000783e2c7211 */ /* 0x004fe400078c08ff */
[----:B------:R-:W-:-:S02]  /*5f00*/  PRMT R49, R49, 0x7632, R49 ;  /* 0x0000763231317816 */ /* 0x000fc40000000031 */
[----:B------:R-:W-:Y:S01]  /*5f10*/  LEA.HI.X.SX32 R45, R62, R121, 0x1, P6 ;  /* 0x000000793e2d7211 */ /* 0x000fe200030f0eff */
[----:B------:R-:W-:Y:S01]  /*5f20*/  IMAD R62, R3, 0x2, R60 ;  /* 0x00000002033e7824 */ /* 0x000fe200078e023c */
[----:B----4-:R-:W-:-:S03]  /*5f30*/  LEA R46, P6, R60, R120, 0x1 ;  /* 0x000000783c2e7211 */ /* 0x010fc600078c08ff */
[----:B------:R2:W-:Y:S01]  /*5f40*/  @P4 STG.E.U16 desc[UR6][R44.64], R51 ;  /* 0x000000332c004986 */ /* 0x0005e2000c101506 */
[-C--:B------:R-:W-:Y:S02]  /*5f50*/  LEA.HI.X.SX32 R47, R60, R121.reuse, 0x1, P6 ;  /* 0x000000793c2f7211 */ /* 0x080fe400030f0eff */
[----:B------:R-:W-:Y:S02]  /*5f60*/  LEA R60, P6, R62, R120, 0x1 ;  /* 0x000000783e3c7211 */ /* 0x000fe400078c08ff */
[----:B------:R-:W-:Y:S01]  /*5f70*/  ISETP.LT.AND P4, PT, R164, UR5, !P0 ;  /* 0x00000005a4007c0c */ /* 0x000fe2000c781270 */
[----:B------:R-:W-:Y:S01]  /*5f80*/  ULDC UR5, c[0x0][0x22c] ;  /* 0x00008b0000057ab9 */ /* 0x000fe20000000800 */
[----:B------:R-:W-:Y:S01]  /*5f90*/  LEA.HI.X.SX32 R61, R62, R121, 0x1, P6 ;  /* 0x000000793e3d7211 */ /* 0x000fe200030f0eff */
[----:B------:R-:W-:Y:S01]  /*5fa0*/  IMAD R62, R3, 0x2, R62 ;  /* 0x00000002033e7824 */ /* 0x000fe200078e023e */
[----:B--2---:R-:W-:-:S03]  /*5fb0*/  PRMT R45, R48, 0x7632, R45 ;  /* 0x00007632302d7816 */ /* 0x004fc6000000002d */
[C---:B------:R-:W-:Y:S01]  /*5fc0*/  IMAD R48, R3.reuse, 0x2, R62 ;  /* 0x0000000203307824 */ /* 0x040fe200078e023e */
[----:B------:R-:W-:Y:S02]  /*5fd0*/  LEA R44, P6, R62, R120, 0x1 ;  /* 0x000000783e2c7211 */ /* 0x000fe400078c08ff */
[----:B------:R-:W-:Y:S01]  /*5fe0*/  PRMT R51, R50, 0x7632, R51 ;  /* 0x0000763232337816 */ /* 0x000fe20000000033 */
[----:B------:R2:W-:Y:S01]  /*5ff0*/  @P3 STG.E.U16 desc[UR6][R46.64], R45 ;  /* 0x0000002d2e003986 */ /* 0x0005e2000c101506 */
[----:B------:R-:W-:Y:S01]  /*6000*/  IMAD R50, R3, 0x2, R48 ;  /* 0x0000000203327824 */ /* 0x000fe200078e0230 */
[----:B------:R-:W-:Y:S01]  /*6010*/  ISETP.LT.AND P3, PT, R165, UR5, !P0 ;  /* 0x00000005a5007c0c */ /* 0x000fe2000c761270 */
[----:B------:R-:W-:Y:S01]  /*6020*/  ULDC UR5, c[0x0][0x22c] ;  /* 0x00008b0000057ab9 */ /* 0x000fe20000000800 */
[----:B------:R4:W-:Y:S01]  /*6030*/  @P2 STG.E.U16 desc[UR6][R60.64], R49 ;  /* 0x000000313c002986 */ /* 0x0009e2000c101506 */
[----:B------:R-:W-:Y:S01]  /*6040*/  ISETP.LT.AND P2, PT, R161, UR5, !P0 ;  /* 0x00000005a1007c0c */ /* 0x000fe2000c741270 */
[----:B------:R-:W-:Y:S01]  /*6050*/  ULDC UR5, c[0x0][0x22c] ;  /* 0x00008b0000057ab9 */ /* 0x000fe20000000800 */
[----:B--2---:R-:W-:-:S02]  /*6060*/  LEA.HI.X.SX32 R45, R62, R121, 0x1, P6 ;  /* 0x000000793e2d7211 */ /* 0x004fc400030f0eff */
[CC--:B------:R-:W-:Y:S01]  /*6070*/  LEA R46, P6, R48.reuse, R120.reuse, 0x1 ;  /* 0x00000078302e7211 */ /* 0x0c0fe200078c08ff */
[C---:B----4-:R-:W-:Y:S02]  /*6080*/  IMAD R60, R3.reuse, 0x2, R50 ;  /* 0x00000002033c7824 */ /* 0x050fe400078e0232 */
[----:B------:R2:W-:Y:S01]  /*6090*/  @P5 STG.E.U16 desc[UR6][R44.64], R51 ;  /* 0x000000332c005986 */ /* 0x0005e2000c101506 */
[-C--:B------:R-:W-:Y:S02]  /*60a0*/  LEA.HI.X.SX32 R47, R48, R121.reuse, 0x1, P6 ;  /* 0x00000079302f7211 */ /* 0x080fe400030f0eff */
[----:B------:R-:W-:Y:S01]  /*60b0*/  LEA R48, P6, R50, R120, 0x1 ;  /* 0x0000007832307211 */ /* 0x000fe200078c08ff */
[----:B------:R-:W-:Y:S01]  /*60c0*/  IMAD R62, R3, 0x2, R60 ;  /* 0x00000002033e7824 */ /* 0x000fe200078e023c */
[----:B------:R-:W-:Y:S01]  /*60d0*/  ISETP.LT.AND P5, PT, R162, UR5, !P0 ;  /* 0x00000005a2007c0c */ /* 0x000fe2000c7a1270 */
[----:B------:R-:W-:Y:S01]  /*60e0*/  ULDC UR5, c[0x0][0x22c] ;  /* 0x00008b0000057ab9 */ /* 0x000fe20000000800 */
[----:B------:R-:W-:-:S02]  /*60f0*/  LEA.HI.X.SX32 R49, R50, R121, 0x1, P6 ;  /* 0x0000007932317211 */ /* 0x000fc400030f0eff */
[CC--:B------:R-:W-:Y:S02]  /*6100*/  LEA R50, P6, R60.reuse, R120.reuse, 0x1 ;  /* 0x000000783c327211 */ /* 0x0c0fe400078c08ff */
[----:B------:R-:W-:Y:S02]  /*6110*/  PRMT R61, R51, 0x7632, R61 ;  /* 0x00007632333d7816 */ /* 0x000fe4000000003d */
[-C--:B--2---:R-:W-:Y:S01]  /*6120*/  LEA.HI.X.SX32 R51, R60, R121.reuse, 0x1, P6 ;  /* 0x000000793c337211 */ /* 0x084fe200030f0eff */
[----:B------:R-:W-:Y:S01]  /*6130*/  IMAD R60, R3, 0x2, R62 ;  /* 0x00000002033c7824 */ /* 0x000fe200078e023e */
[C---:B------:R-:W-:Y:S01]  /*6140*/  LEA R44, P6, R62.reuse, R120, 0x1 ;  /* 0x000000783e2c7211 */ /* 0x040fe200078c08ff */
[----:B------:R2:W-:Y:S01]  /*6150*/  @P4 STG.E.U16 desc[UR6][R46.64], R61 ;  /* 0x0000003d2e004986 */ /* 0x0005e2000c101506 */
[----:B------:R-:W-:Y:S01]  /*6160*/  ISETP.LT.AND P4, PT, R157, UR5, !P0 ;  /* 0x000000059d007c0c */ /* 0x000fe2000c781270 */
[----:B------:R-:W-:Y:S01]  /*6170*/  ULDC UR5, c[0x0][0x22c] ;  /* 0x00008b0000057ab9 */ /* 0x000fe20000000800 */
[----:B------:R-:W-:Y:S01]  /*6180*/  LEA.HI.X.SX32 R45, R62, R121, 0x1, P6 ;  /* 0x000000793e2d7211 */ /* 0x000fe200030f0eff */
[----:B------:R-:W-:Y:S01]  /*6190*/  IMAD R62, R3, 0x2, R60 ;  /* 0x00000002033e7824 */ /* 0x000fe200078e023c */
[----:B------:R4:W-:Y:S01]  /*61a0*/  @P3 STG.E.U16 desc[UR6][R48.64], R56 ;  /* 0x0000003830003986 */ /* 0x0009e2000c101506 */
[----:B------:R-:W-:Y:S01]  /*61b0*/  ISETP.LT.AND P3, PT, R160, UR5, !P0 ;  /* 0x00000005a0007c0c */ /* 0x000fe2000c761270 */
[----:B------:R-:W-:-:S02]  /*61c0*/  ULDC UR5, c[0x0][0x22c] ;  /* 0x00008b0000057ab9 */ /* 0x000fc40000000800 */
[----:B------:R5:W-:Y:S01]  /*61d0*/  @P2 STG.E.U16 desc[UR6][R50.64], R57 ;  /* 0x0000003932002986 */ /* 0x000be2000c101506 */
[----:B------:R-:W-:Y:S01]  /*61e0*/  ISETP.LT.AND P2, PT, R159, UR5, !P0 ;  /* 0x000000059f007c0c */ /* 0x000fe2000c741270 */
[----:B------:R-:W-:Y:S01]  /*61f0*/  ULDC UR5, c[0x0][0x22c] ;  /* 0x00008b0000057ab9 */ /* 0x000fe20000000800 */
[CC--:B--2---:R-:W-:Y:S01]  /*6200*/  LEA R46, P6, R60.reuse, R120.reuse, 0x1 ;  /* 0x000000783c2e7211 */ /* 0x0c4fe200078c08ff */
[----:B------:R2:W-:Y:S01]  /*6210*/  @P5 STG.E.U16 desc[UR6][R44.64], R58 ;  /* 0x0000003a2c005986 */ /* 0x0005e2000c101506 */
[----:B------:R-:W-:Y:S01]  /*6220*/  ISETP.LT.AND P5, PT, R155, UR5, !P0 ;  /* 0x000000059b007c0c */ /* 0x000fe2000c7a1270 */
[----:B------:R-:W-:Y:S01]  /*6230*/  ULDC UR5, c[0x0][0x22c] ;  /* 0x00008b0000057ab9 */ /* 0x000fe20000000800 */
[----:B------:R-:W-:Y:S02]  /*6240*/  LEA.HI.X.SX32 R47, R60, R121, 0x1, P6 ;  /* 0x000000793c2f7211 */ /* 0x000fe400030f0eff */
[----:B----4-:R-:W-:-:S03]  /*6250*/  LEA R48, P6, R62, R120, 0x1 ;  /* 0x000000783e307211 */ /* 0x010fc600078c08ff */
[----:B------:R4:W-:Y:S01]  /*6260*/  @P4 STG.E.U16 desc[UR6][R46.64], R59 ;  /* 0x0000003b2e004986 */ /* 0x0009e2000c101506 */
[----:B------:R-:W-:Y:S02]  /*6270*/  LEA.HI.X.SX32 R49, R62, R121, 0x1, P6 ;  /* 0x000000793e317211 */ /* 0x000fe400030f0eff */
[----:B-----5:R-:W-:Y:S02]  /*6280*/  PRMT R57, R57, 0x7632, R57 ;  /* 0x0000763239397816 */ /* 0x020fe40000000039 */
[----:B--2---:R-:W-:Y:S01]  /*6290*/  PRMT R45, R56, 0x7632, R45 ;  /* 0x00007632382d7816 */ /* 0x004fe2000000002d */
[C---:B------:R-:W-:Y:S01]  /*62a0*/  IMAD R56, R3.reuse, 0x2, R62 ;  /* 0x0000000203387824 */ /* 0x040fe200078e023e */
[----:B------:R-:W-:Y:S02]  /*62b0*/  PRMT R58, R58, 0x7632, R58 ;  /* 0x000076323a3a7816 */ /* 0x000fe4000000003a */
[----:B------:R-:W-:Y:S01]  /*62c0*/  ISETP.LT.AND P4, PT, R158, UR5, !P0 ;  /* 0x000000059e007c0c */ /* 0x000fe2000c781270 */
[----:B------:R-:W-:Y:S01]  /*62d0*/  IMAD R60, R3, 0x2, R56 ;  /* 0x00000002033c7824 */ /* 0x000fe200078e0238 */
[----:B------:R-:W-:Y:S01]  /*62e0*/  LEA R50, P6, R56, R120, 0x1 ;  /* 0x0000007838327211 */ /* 0x000fe200078c08ff */
[----:B------:R2:W-:Y:S01]  /*62f0*/  @P3 STG.E.U16 desc[UR6][R48.64], R45 ;  /* 0x0000002d30003986 */ /* 0x0005e2000c101506 */
[----:B------:R-:W-:Y:S01]  /*6300*/  ULDC UR5, c[0x0][0x22c] ;  /* 0x00008b0000057ab9 */ /* 0x000fe20000000800 */
[----:B----4-:R-:W-:-:S02]  /*6310*/  PRMT R59, R59, 0x7632, R59 ;  /* 0x000076323b3b7816 */ /* 0x010fc4000000003b */
[-C--:B------:R-:W-:Y:S02]  /*6320*/  LEA.HI.X.SX32 R51, R56, R121.reuse, 0x1, P6 ;  /* 0x0000007938337211 */ /* 0x080fe400030f0eff */
[----:B------:R-:W-:Y:S02]  /*6330*/  LEA R44, P6, R60, R120, 0x1 ;  /* 0x000000783c2c7211 */ /* 0x000fe400078c08ff */
[----:B------:R-:W-:Y:S01]  /*6340*/  ISETP.LT.AND P3, PT, R156, UR5, !P0 ;  /* 0x000000059c007c0c */ /* 0x000fe2000c761270 */
[----:B------:R4:W-:Y:S01]  /*6350*/  @P2 STG.E.U16 desc[UR6][R50.64], R57 ;  /* 0x0000003932002986 */ /* 0x0009e2000c101506 */
[----:B------:R-:W-:Y:S01]  /*6360*/  ULDC UR5, c[0x0][0x22c] ;  /* 0x00008b0000057ab9 */ /* 0x000fe20000000800 */
[----:B--2---:R-:W-:Y:S01]  /*6370*/  LEA.HI.X.SX32 R45, R60, R121, 0x1, P6 ;  /* 0x000000793c2d7211 */ /* 0x004fe200030f0eff */
[----:B------:R-:W-:Y:S01]  /*6380*/  IMAD R60, R3, 0x2, R60 ;  /* 0x00000002033c7824 */ /* 0x000fe200078e023c */
[----:B------:R-:W-:Y:S01]  /*6390*/  ISETP.LT.AND P2, PT, R153, UR5, !P0 ;  /* 0x0000000599007c0c */ /* 0x000fe2000c741270 */
[----:B------:R-:W-:-:S02]  /*63a0*/  ULDC UR5, c[0x0][0x22c] ;  /* 0x00008b0000057ab9 */ /* 0x000fc40000000800 */
[C---:B------:R-:W-:Y:S01]  /*63b0*/  IMAD R56, R3.reuse, 0x2, R60 ;  /* 0x0000000203387824 */ /* 0x040fe200078e023c */
[-C--:B------:R-:W-:Y:S01]  /*63c0*/  LEA R46, P6, R60, R120.reuse, 0x1 ;  /* 0x000000783c2e7211 */ /* 0x080fe200078c08ff */
[----:B------:R2:W-:Y:S01]  /*63d0*/  @P5 STG.E.U16 desc[UR6][R44.64], R58 ;  /* 0x0000003a2c005986 */ /* 0x0005e2000c101506 */
[----:B------:R-:W-:Y:S01]  /*63e0*/  ISETP.LT.AND P5, PT, R150, UR5, !P0 ;  /* 0x0000000596007c0c */ /* 0x000fe2000c7a1270 */
[----:B----4-:R-:W-:Y:S01]  /*63f0*/  IMAD R50, R3, 0x2, R56 ;  /* 0x0000000203327824 */ /* 0x010fe200078e0238 */
[----:B------:R-:W-:Y:S01]  /*6400*/  LEA.HI.X.SX32 R47, R60, R121, 0x1, P6 ;  /* 0x000000793c2f7211 */ /* 0x000fe200030f0eff */
[----:B------:R-:W-:Y:S01]  /*6410*/  ULDC UR5, c[0x0][0x22c] ;  /* 0x00008b0000057ab9 */ /* 0x000fe20000000800 */
[----:B------:R-:W-:-:S03]  /*6420*/  LEA R48, P6, R56, R120, 0x1 ;  /* 0x0000007838307211 */ /* 0x000fc600078c08ff */
[----:B------:R4:W-:Y:S01]  /*6430*/  @P4 STG.E.U16 desc[UR6][R46.64], R59 ;  /* 0x0000003b2e004986 */ /* 0x0009e2000c101506 */
[-C--:B------:R-:W-:Y:S01]  /*6440*/  LEA.HI.X.SX32 R49, R56, R121.reuse, 0x1, P6 ;  /* 0x0000007938317211 */ /* 0x080fe200030f0eff */
[C---:B------:R-:W-:Y:S01]  /*6450*/  IMAD R56, R3.reuse, 0x2, R50 ;  /* 0x0000000203387824 */ /* 0x040fe200078e0232 */
[----:B------:R-:W-:Y:S01]  /*6460*/  ISETP.LT.AND P4, PT, R154, UR5, !P0 ;  /* 0x000000059a007c0c */ /* 0x000fe2000c781270 */
[----:B------:R-:W-:Y:S01]  /*6470*/  ULDC UR5, c[0x0][0x22c] ;  /* 0x00008b0000057ab9 */ /* 0x000fe20000000800 */
[C---:B--2---:R-:W-:Y:S01]  /*6480*/  LEA R44, P6, R50.reuse, R120, 0x1 ;  /* 0x00000078322c7211 */ /* 0x044fe200078c08ff */
[----:B------:R-:W-:Y:S01]  /*6490*/  IMAD R58, R3, 0x2, R56 ;  /* 0x00000002033a7824 */ /* 0x000fe200078e0238 */
[----:B------:R2:W-:Y:S01]  /*64a0*/  @P3 STG.E.U16 desc[UR6][R48.64], R64 ;  /* 0x0000004030003986 */ /* 0x0005e2000c101506 */
[----:B------:R-:W-:Y:S01]  /*64b0*/  ISETP.LT.AND P3, PT, R143, UR5, !P0 ;  /* 0x000000058f007c0c */ /* 0x000fe2000c761270 */
[----:B------:R-:W-:Y:S01]  /*64c0*/  ULDC UR5, c[0x0][0x22c] ;  /* 0x00008b0000057ab9 */ /* 0x000fe20000000800 */
[----:B------:R-:W-:-:S02]  /*64d0*/  LEA.HI.X.SX32 R45, R50, R121, 0x1, P6 ;  /* 0x00000079322d7211 */ /* 0x000fc400030f0eff */
[----:B------:R-:W-:-:S03]  /*64e0*/  LEA R50, P6, R56, R120, 0x1 ;  /* 0x0000007838327211 */ /* 0x000fc600078c08ff */
[----:B------:R5:W-:Y:S01]  /*64f0*/  @P2 STG.E.U16 desc[UR6][R44.64], R65 ;  /* 0x000000412c002986 */ /* 0x000be2000c101506 */
[-C--:B------:R-:W-:Y:S01]  /*6500*/  LEA.HI.X.SX32 R51, R56, R121.reuse, 0x1, P6 ;  /* 0x0000007938337211 */ /* 0x080fe200030f0eff */
[C---:B------:R-:W-:Y:S01]  /*6510*/  IMAD R56, R3.reuse, 0x2, R58 ;  /* 0x0000000203387824 */ /* 0x040fe200078e023a */
[-C--:B----4-:R-:W-:Y:S02]  /*6520*/  LEA R46, P6, R58, R120.reuse, 0x1 ;  /* 0x000000783a2e7211 */ /* 0x090fe400078c08ff */
[----:B------:R-:W-:Y:S01]  /*6530*/  ISETP.LT.AND P2, PT, R152, UR5, !P0 ;  /* 0x0000000598007c0c */ /* 0x000fe2000c741270 */
[----:B------:R4:W-:Y:S01]  /*6540*/  @P5 STG.E.U16 desc[UR6][R50.64], R66 ;  /* 0x0000004232005986 */ /* 0x0009e2000c101506 */
[-C--:B------:R-:W-:Y:S01]  /*6550*/  LEA.HI.X.SX32 R47, R58, R121.reuse, 0x1, P6 ;  /* 0x000000793a2f7211 */ /* 0x080fe200030f0eff */
[----:B------:R-:W-:Y:S01]  /*6560*/  IMAD R58, R3, 0x2, R56 ;  /* 0x00000002033a7824 */ /* 0x000fe200078e0238 */
[----:B--2---:R-:W-:Y:S01]  /*6570*/  LEA R48, P6, R56, R120, 0x1 ;  /* 0x0000007838307211 */ /* 0x004fe200078c08ff */
[----:B------:R-:W-:Y:S01]  /*6580*/  ULDC UR5, c[0x0][0x22c] ;  /* 0x00008b0000057ab9 */ /* 0x000fe20000000800 */
[----:B------:R-:W-:Y:S01]  /*6590*/  PRMT R64, R64, 0x7632, R64 ;  /* 0x0000763240407816 */ /* 0x000fe20000000040 */
[----:B------:R2:W-:Y:S01]  /*65a0*/  @P4 STG.E.U16 desc[UR6][R46.64], R67 ;  /* 0x000000432e004986 */ /* 0x0005e2000c101506 */
[----:B------:R-:W-:-:S02]  /*65b0*/  LEA.HI.X.SX32 R49, R56, R121, 0x1, P6 ;  /* 0x0000007938317211 */ /* 0x000fc400030f0eff */
[CC--:B-----5:R-:W-:Y:S02]  /*65c0*/  LEA R44, P6, R58.reuse, R120.reuse, 0x1 ;  /* 0x000000783a2c7211 */ /* 0x0e0fe400078c08ff */
[----:B------:R-:W-:Y:S01]  /*65d0*/  PRMT R65, R65, 0x7632, R65 ;  /* 0x0000763241417816 */ /* 0x000fe20000000041 */
[----:B------:R5:W-:Y:S01]  /*65e0*/  @P3 STG.E.U16 desc[UR6][R48.64], R64 ;  /* 0x0000004030003986 */ /* 0x000be2000c101506 */
[-C--:B------:R-:W-:Y:S01]  /*65f0*/  LEA.HI.X.SX32 R45, R58, R121.reuse, 0x1, P6 ;  /* 0x000000793a2d7211 */ /* 0x080fe200030f0eff */
[----:B------:R-:W-:Y:S01]  /*6600*/  IMAD R58, R3, 0x2, R58 ;  /* 0x00000002033a7824 */ /* 0x000fe200078e023a */
[----:B------:R-:W-:Y:S01]  /*6610*/  ISETP.LT.AND P5, PT, R151, UR5, !P0 ;  /* 0x0000000597007c0c */ /* 0x000fe2000c7a1270 */
[----:B------:R-:W-:Y:S01]  /*6620*/  ULDC UR5, c[0x0][0x22c] ;  /* 0x00008b0000057ab9 */ /* 0x000fe20000000800 */
[----:B----4-:R-:W-:Y:S01]  /*6630*/  PRMT R66, R66, 0x7632, R66 ;  /* 0x0000763242427816 */ /* 0x010fe20000000042 */
[C---:B------:R-:W-:Y:S01]  /*6640*/  IMAD R50, R3.reuse, 0x2, R58 ;  /* 0x0000000203327824 */ /* 0x040fe200078e023a */
[-C--:B--2---:R-:W-:Y:S01]  /*6650*/  LEA R46, P6, R58, R120.reuse, 0x1 ;  /* 0x000000783a2e7211 */ /* 0x084fe200078c08ff */
[----:B------:R2:W-:Y:S01]  /*6660*/  @P2 STG.E.U16 desc[UR6][R44.64], R65 ;  /* 0x000000412c002986 */ /* 0x0005e2000c101506 */
[----:B------:R-:W-:Y:S01]  /*6670*/  ISETP.LT.AND P4, PT, R148, UR5, !P0 ;  /* 0x0000000594007c0c */ /* 0x000fe2000c781270 */
[C---:B------:R-:W-:Y:S01]  /*6680*/  IMAD R56, R3.reuse, 0x2, R50 ;  /* 0x0000000203387824 */ /* 0x040fe200078e0232 */
[-C--:B------:R-:W-:Y:S01]  /*6690*/  LEA.HI.X.SX32 R47, R58, R121.reuse, 0x1, P6 ;  /* 0x000000793a2f7211 */ /* 0x080fe200030f0eff */
[----:B------:R-:W-:Y:S01]  /*66a0*/  ULDC UR5, c[0x0][0x22c] ;  /* 0x00008b0000057ab9 */ /* 0x000fe20000000800 */
[C---:B-----5:R-:W-:Y:S01]  /*66b0*/  LEA R48, P6, R50.reuse, R120, 0x1 ;  /* 0x0000007832307211 */ /* 0x060fe200078c08ff */
[----:B------:R-:W-:Y:S01]  /*66c0*/  IMAD R58, R3, 0x2, R56 ;  /* 0x00000002033a7824 */ /* 0x000fe200078e0238 */
[----:B------:R-:W-:Y:S01]  /*66d0*/  ISETP.LT.AND P3, PT, R149, UR5, !P0 ;  /* 0x0000000595007c0c */ /* 0x000fe2000c761270 */
[----:B------:R-:W-:Y:S01]  /*66e0*/  ULDC UR5, c[0x0][0x22c] ;  /* 0x00008b0000057ab9 */ /* 0x000fe20000000800 */
[----:B------:R-:W-:Y:S01]  /*66f0*/  LEA.HI.X.SX32 R49, R50, R121, 0x1, P6 ;  /* 0x0000007932317211 */ /* 0x000fe200030f0eff */
[----:B------:R4:W-:Y:S01]  /*6700*/  @P5 STG.E.U16 desc[UR6][R46.64], R66 ;  /* 0x000000422e005986 */ /* 0x0009e2000c101506 */
[----:B------:R-:W-:-:S02]  /*6710*/  PRMT R67, R67, 0x7632, R67 ;  /* 0x0000763243437816 */ /* 0x000fc40000000043 */
[CC--:B--2---:R-:W-:Y:S02]  /*6720*/  LEA R44, P6, R56.reuse, R120.reuse, 0x1 ;  /* 0x00000078382c7211 */ /* 0x0c4fe400078c08ff */
[----:B------:R-:W-:Y:S01]  /*6730*/  ISETP.LT.AND P2, PT, R141, UR5, !P0 ;  /* 0x000000058d007c0c */ /* 0x000fe2000c741270 */
[----:B------:R-:W-:Y:S01]  /*6740*/  ULDC UR5, c[0x0][0x22c] ;  /* 0x00008b0000057ab9 */ /* 0x000fe20000000800 */
[-C--:B------:R-:W-:Y:S01]  /*6750*/  LEA.HI.X.SX32 R45, R56, R121.reuse, 0x1, P6 ;  /* 0x00000079382d7211 */ /* 0x080fe200030f0eff */
[C---:B------:R-:W-:Y:S01]  /*6760*/  IMAD R56, R3.reuse, 0x2, R58 ;  /* 0x0000000203387824 */ /* 0x040fe200078e023a */
[-C--:B------:R-:W-:Y:S01]  /*6770*/  LEA R50, P6, R58, R120.reuse, 0x1 ;  /* 0x000000783a327211 */ /* 0x080fe200078c08ff */
[----:B------:R2:W-:Y:S01]  /*6780*/  @P4 STG.E.U16 desc[UR6][R48.64], R67 ;  /* 0x0000004330004986 */ /* 0x0005e2000c101506 */
[----:B------:R-:W-:Y:S01]  /*6790*/  ISETP.LT.AND P5, PT, R142, UR5, !P0 ;  /* 0x000000058e007c0c */ /* 0x000fe2000c7a1270 */
[----:B------:R-:W-:Y:S01]  /*67a0*/  ULDC UR5, c[0x0][0x22c] ;  /* 0x00008b0000057ab9 */ /* 0x000fe20000000800 */
[-C--:B------:R-:W-:Y:S01]  /*67b0*/  LEA.HI.X.SX32 R51, R58, R121.reuse, 0x1, P6 ;  /* 0x000000793a337211 */ /* 0x080fe200030f0eff */
[----:B------:R-:W-:Y:S01]  /*67c0*/  IMAD R58, R3, 0x2, R56 ;  /* 0x00000002033a7824 */ /* 0x000fe200078e0238 */
[CC--:B----4-:R-:W-:Y:S01]  /*67d0*/  LEA R46, P6, R56.reuse, R120.reuse, 0x1 ;  /* 0x00000078382e7211 */ /* 0x0d0fe200078c08ff */
[----:B------:R4:W-:Y:S01]  /*67e0*/  @P3 STG.E.U16 desc[UR6][R44.64], R72 ;  /* 0x000000482c003986 */ /* 0x0009e2000c101506 */
[----:B------:R-:W-:Y:S01]  /*67f0*/  ISETP.LT.AND P4, PT, R133, UR5, !P0 ;  /* 0x0000000585007c0c */ /* 0x000fe2000c781270 */
[----:B------:R-:W-:Y:S01]  /*6800*/  ULDC UR5, c[0x0][0x22c] ;  /* 0x00008b0000057ab9 */ /* 0x000fe20000000800 */
[----:B------:R-:W-:Y:S01]  /*6810*/  LEA.HI.X.SX32 R47, R56, R121, 0x1, P6 ;  /* 0x00000079382f7211 */ /* 0x000fe200030f0eff */
[----:B------:R-:W-:Y:S01]  /*6820*/  IMAD R56, R3, 0x2, R58 ;  /* 0x0000000203387824 */ /* 0x000fe200078e023a */
[----:B------:R5:W-:Y:S01]  /*6830*/  @P2 STG.E.U16 desc[UR6][R50.64], R73 ;  /* 0x0000004932002986 */ /* 0x000be2000c101506 */
[----:B--2---:R-:W-:-:S02]  /*6840*/  LEA R48, P6, R58, R120, 0x1 ;  /* 0x000000783a307211 */ /* 0x004fc400078c08ff */
        /* <DEDUP_REMOVED lines=10> */
[----:B-----5:R-:W-:Y:S01]  /*68f0*/  LEA R50, P6, R58, R120, 0x1 ;  /* 0x000000783a327211 */ /* 0x020fe200078c08ff */
[----:B------:R-:W-:Y:S01]  /*6900*/  @P4 STG.E.U16 desc[UR6][R48.64], R75 ;  /* 0x0000004b30004986 */ /* 0x000fe2000c101506 */
[----:B------:R-:W-:-:S02]  /*6910*/  PRMT R72, R72, 0x7632, R72 ;  /* 0x0000763248487816 */ /* 0x000fc40000000048 */
[-C--:B------:R-:W-:Y:S02]  /*6920*/  LEA.HI.X.SX32 R51, R58, R121.reuse, 0x1, P6 ;  /* 0x000000793a337211 */ /* 0x080fe400030f0eff */
[----:B------:R-:W-:Y:S01]  /*6930*/  ISETP.LT.AND P5, PT, R127, UR5, !P0 ;  /* 0x000000057f007c0c */ /* 0x000fe2000c7a1270 */
[----:B------:R4:W-:Y:S01]  /*6940*/  @P3 STG.E.U16 desc[UR6][R44.64], R72 ;  /* 0x000000482c003986 */ /* 0x0009e2000c101506 */
[CC--:B--2---:R-:W-:Y:S01]  /*6950*/  LEA R46, P6, R56.reuse, R120.reuse, 0x1 ;  /* 0x00000078382e7211 */ /* 0x0c4fe200078c08ff */
[----:B------:R-:W-:Y:S01]  /*6960*/  ULDC UR5, c[0x0][0x22c] ;  /* 0x00008b0000057ab9 */ /* 0x000fe20000000800 */
[----:B------:R-:W-:Y:S02]  /*6970*/  PRMT R73, R73, 0x7632, R73 ;  /* 0x0000763249497816 */ /* 0x000fe40000000049 */
[-C--:B------:R-:W-:Y:S01]  /*6980*/  LEA.HI.X.SX32 R47, R56, R121.reuse, 0x1, P6 ;  /* 0x00000079382f7211 */ /* 0x080fe200030f0eff */
[C---:B------:R-:W-:Y:S01]  /*6990*/  IMAD R56, R3.reuse, 0x2, R56 ;  /* 0x0000000203387824 */ /* 0x040fe200078e0238 */
[----:B------:R-:W-:Y:S01]  /*69a0*/  PRMT R74, R74, 0x7632, R74 ;  /* 0x000076324a4a7816 */ /* 0x000fe2000000004a */
[----:B------:R2:W-:Y:S01]  /*69b0*/  @P2 STG.E.U16 desc[UR6][R50.64], R73 ;  /* 0x0000004932002986 */ /* 0x0005e2000c101506 */
[----:B------:R-:W-:Y:S01]  /*69c0*/  ISETP.LT.AND P4, PT, R134, UR5, !P0 ;  /* 0x0000000586007c0c */ /* 0x000fe2000c781270 */
[----:B------:R-:W-:Y:S01]  /*69d0*/  IMAD R58, R3, 0x2, R56 ;  /* 0x00000002033a7824 */ /* 0x000fe200078e0238 */
[----:B------:R-:W-:Y:S01]  /*69e0*/  ULDC UR5, c[0x0][0x22c] ;  /* 0x00008b0000057ab9 */ /* 0x000fe20000000800 */
[----:B----4-:R-:W-:Y:S01]  /*69f0*/  LEA R44, P6, R56, R120, 0x1 ;  /* 0x00000078382c7211 */ /* 0x010fe200078c08ff */
[----:B------:R4:W-:Y:S01]  /*6a00*/  @P5 STG.E.U16 desc[UR6][R46.64], R74 ;  /* 0x0000004a2e005986 */ /* 0x0009e2000c101506 */
[----:B------:R-:W-:Y:S01]  /*6a10*/  ISETP.LT.AND P3, PT, R132, UR5, !P0 ;  /* 0x0000000584007c0c */ /* 0x000fe2000c761270 */
[----:B------:R-:W-:Y:S01]  /*6a20*/  ULDC UR5, c[0x0][0x22c] ;  /* 0x00008b0000057ab9 */ /* 0x000fe20000000800 */
[----:B------:R-:W-:-:S02]  /*6a30*/  LEA.HI.X.SX32 R45, R56, R121, 0x1, P6 ;  /* 0x00000079382d7211 */ /* 0x000fc400030f0eff */
[CC--:B------:R-:W-:Y:S01]  /*6a40*/  LEA R48, P6, R58.reuse, R120.reuse, 0x1 ;  /* 0x000000783a307211 */ /* 0x0c0fe200078c08ff */
[----:B--2---:R-:W-:Y:S01]  /*6a50*/  IMAD R50, R3, 0x2, R58 ;  /* 0x0000000203327824 */ /* 0x004fe200078e023a */
[----:B------:R-:W-:Y:S02]  /*6a60*/  PRMT R75, R75, 0x7632, R75 ;  /* 0x000076324b4b7816 */ /* 0x000fe4000000004b */
[-C--:B------:R-:W-:Y:S01]  /*6a70*/  LEA.HI.X.SX32 R49, R58, R121.reuse, 0x1, P6 ;  /* 0x000000793a317211 */ /* 0x080fe200030f0eff */
[----:B------:R-:W-:Y:S01]  /*6a80*/  IMAD R56, R3, 0x2, R50 ;  /* 0x0000000203387824 */ /* 0x000fe200078e0232 */
[CC--:B----4-:R-:W-:Y:S01]  /*6a90*/  LEA R46, P6, R50.reuse, R120.reuse, 0x1 ;  /* 0x00000078322e7211 */ /* 0x0d0fe200078c08ff */
[----:B------:R2:W-:Y:S01]  /*6aa0*/  @P4 STG.E.U16 desc[UR6][R44.64], R75 ;  /* 0x0000004b2c004986 */ /* 0x0005e2000c101506 */
[----:B------:R-:W-:Y:S01]  /*6ab0*/  ISETP.LT.AND P2, PT, R125, UR5, !P0 ;  /* 0x000000057d007c0c */ /* 0x000fe2000c741270 */
[C---:B------:R-:W-:Y:S01]  /*6ac0*/  IMAD R58, R3.reuse, 0x2, R56 ;  /* 0x00000002033a7824 */ /* 0x040fe200078e0238 */
[-C--:B------:R-:W-:Y:S01]  /*6ad0*/  LEA.HI.X.SX32 R47, R50, R121.reuse, 0x1, P6 ;  /* 0x00000079322f7211 */ /* 0x080fe200030f0eff */
[----:B------:R-:W-:Y:S01]  /*6ae0*/  ULDC UR5, c[0x0][0x22c] ;  /* 0x00008b0000057ab9 */ /* 0x000fe20000000800 */
[-C--:B------:R-:W-:Y:S01]  /*6af0*/  LEA R50, P6, R56, R120.reuse, 0x1 ;  /* 0x0000007838327211 */ /* 0x080fe200078c08ff */
[----:B------:R4:W-:Y:S01]  /*6b00*/  @P3 STG.E.U16 desc[UR6][R48.64], R76 ;  /* 0x0000004c30003986 */ /* 0x0009e2000c101506 */
[----:B------:R-:W-:Y:S01]  /*6b10*/  ISETP.LT.AND P5, PT, R118, UR5, !P0 ;  /* 0x0000000576007c0c */ /* 0x000fe2000c7a1270 */
[----:B------:R-:W-:Y:S01]  /*6b20*/  ULDC UR5, c[0x0][0x22c] ;  /* 0x00008b0000057ab9 */ /* 0x000fe20000000800 */
[-C--:B------:R-:W-:Y:S01]  /*6b30*/  LEA.HI.X.SX32 R51, R56, R121.reuse, 0x1, P6 ;  /* 0x0000007938337211 */ /* 0x080fe200030f0eff */
[----:B------:R-:W-:Y:S01]  /*6b40*/  IMAD R56, R3, 0x2, R58 ;  /* 0x0000000203387824 */ /* 0x000fe200078e023a */
[----:B------:R-:W-:Y:S01]  /*6b50*/  ISETP.LT.AND P4, PT, R126, UR5, !P0 ;  /* 0x000000057e007c0c */ /* 0x000fe2000c781270 */
[----:B------:R-:W-:Y:S01]  /*6b60*/  ULDC UR5, c[0x0][0x22c] ;  /* 0x00008b0000057ab9 */ /* 0x000fe20000000800 */
[CC--:B--2---:R-:W-:Y:S01]  /*6b70*/  LEA R44, P6, R58.reuse, R120.reuse, 0x1 ;  /* 0x000000783a2c7211 */ /* 0x0c4fe200078c08ff */
[----:B------:R2:W-:Y:S01]  /*6b80*/  @P2 STG.E.U16 desc[UR6][R46.64], R77 ;  /* 0x0000004d2e002986 */ /* 0x0005e2000c101506 */
[----:B------:R-:W-:Y:S01]  /*6b90*/  ISETP.LT.AND P3, PT, R103, UR5, !P0 ;  /* 0x0000000567007c0c */ /* 0x000fe2000c761270 */
[----:B------:R-:W-:Y:S01]  /*6ba0*/  ULDC UR5, c[0x0][0x22c] ;  /* 0x00008b0000057ab9 */ /* 0x000fe20000000800 */
[-C--:B------:R-:W-:Y:S01]  /*6bb0*/  LEA.HI.X.SX32 R45, R58, R121.reuse, 0x1, P6 ;  /* 0x000000793a2d7211 */ /* 0x080fe200030f0eff */
[----:B------:R-:W-:Y:S01]  /*6bc0*/  IMAD R58, R3, 0x2, R56 ;  /* 0x00000002033a7824 */ /* 0x000fe200078e0238 */
[----:B----4-:R-:W-:Y:S01]  /*6bd0*/  LEA R48, P6, R56, R120, 0x1 ;  /* 0x0000007838307211 */ /* 0x010fe200078c08ff */
[----:B------:R4:W-:Y:S01]  /*6be0*/  @P5 STG.E.U16 desc[UR6][R50.64], R78 ;  /* 0x0000004e32005986 */ /* 0x0009e2000c101506 */
[----:B------:R-:W-:Y:S01]  /*6bf0*/  ISETP.LT.AND P2, PT, R124, UR5, !P0 ;  /* 0x000000057c007c0c */ /* 0x000fe2000c741270 */
[----:B------:R-:W-:Y:S01]  /*6c00*/  ULDC UR5, c[0x0][0x22c] ;  /* 0x00008b0000057ab9 */ /* 0x000fe20000000800 */
[----:B------:R-:W-:Y:S01]  /*6c10*/  LEA.HI.X.SX32 R49, R56, R121, 0x1, P6 ;  /* 0x0000007938317211 */ /* 0x000fe200030f0eff */
[----:B------:R5:W-:Y:S01]  /*6c20*/  @P4 STG.E.U16 desc[UR6][R44.64], R79 ;  /* 0x0000004f2c004986 */ /* 0x000be2000c101506 */
[----:B------:R-:W-:-:S02]  /*6c30*/  PRMT R76, R76, 0x7632, R76 ;  /* 0x000076324c4c7816 */ /* 0x000fc4000000004c */
[CC--:B--2---:R-:W-:Y:S02]  /*6c40*/  LEA R46, P6, R58.reuse, R120.reuse, 0x1 ;  /* 0x000000783a2e7211 */ /* 0x0c4fe400078c08ff */
[----:B------:R-:W-:Y:S01]  /*6c50*/  ISETP.LT.AND P5, PT, R119, UR5, !P0 ;  /* 0x0000000577007c0c */ /* 0x000fe2000c7a1270 */
[----:B------:R2:W-:Y:S01]  /*6c60*/  @P3 STG.E.U16 desc[UR6][R48.64], R76 ;  /* 0x0000004c30003986 */ /* 0x0005e2000c101506 */
[-C--:B------:R-:W-:Y:S01]  /*6c70*/  LEA.HI.X.SX32 R47, R58, R121.reuse, 0x1, P6 ;  /* 0x000000793a2f7211 */ /* 0x080fe200030f0eff */
[----:B------:R-:W-:Y:S01]  /*6c80*/  IMAD R58, R3, 0x2, R58 ;  /* 0x00000002033a7824 */ /* 0x000fe200078e023a */
[----:B------:R-:W-:Y:S01]  /*6c90*/  PRMT R77, R77, 0x7632, R77 ;  /* 0x000076324d4d7816 */ /* 0x000fe2000000004d */
[----:B------:R-:W-:Y:S01]  /*6ca0*/  ULDC UR5, c[0x0][0x22c] ;  /* 0x00008b0000057ab9 */ /* 0x000fe20000000800 */
[----:B----4-:R-:W-:Y:S01]  /*6cb0*/  PRMT R78, R78, 0x7632, R78 ;  /* 0x000076324e4e7816 */ /* 0x010fe2000000004e */
[C---:B------:R-:W-:Y:S01]  /*6cc0*/  IMAD R50, R3.reuse, 0x2, R58 ;  /* 0x0000000203327824 */ /* 0x040fe200078e023a */
[-C--:B-----5:R-:W-:Y:S01]  /*6cd0*/  LEA R44, P6, R58, R120.reuse, 0x1 ;  /* 0x000000783a2c7211 */ /* 0x0a0fe200078c08ff */
[----:B------:R4:W-:Y:S01]  /*6ce0*/  @P2 STG.E.U16 desc[UR6][R46.64], R77 ;  /* 0x0000004d2e002986 */ /* 0x0009e2000c101506 */
[----:B------:R-:W-:Y:S01]  /*6cf0*/  ISETP.LT.AND P4, PT, R116, UR5, !P0 ;  /* 0x0000000574007c0c */ /* 0x000fe2000c781270 */
[C---:B------:R-:W-:Y:S01]  /*6d00*/  IMAD R56, R3.reuse, 0x2, R50 ;  /* 0x0000000203387824 */ /* 0x040fe200078e0232 */
[-C--:B------:R-:W-:Y:S01]  /*6d10*/  LEA.HI.X.SX32 R45, R58, R121.reuse, 0x1, P6 ;  /* 0x000000793a2d7211 */ /* 0x080fe200030f0eff */
[----:B------:R-:W-:Y:S01]  /*6d20*/  ULDC UR5, c[0x0][0x22c] ;  /* 0x00008b0000057ab9 */ /* 0x000fe20000000800 */
[CC--:B--2---:R-:W-:Y:S01]  /*6d30*/  LEA R48, P6, R50.reuse, R120.reuse, 0x1 ;  /* 0x0000007832307211 */ /* 0x0c4fe200078c08ff */
[----:B------:R-:W-:Y:S01]  /*6d40*/  IMAD R58, R3, 0x2, R56 ;  /* 0x00000002033a7824 */ /* 0x000fe200078e0238 */
[----:B------:R-:W-:Y:S01]  /*6d50*/  ISETP.LT.AND P3, PT, R117, UR5, !P0 ;  /* 0x0000000575007c0c */ /* 0x000fe2000c761270 */
[----:B------:R-:W-:Y:S01]  /*6d60*/  ULDC UR5, c[0x0][0x22c] ;  /* 0x00008b0000057ab9 */ /* 0x000fe20000000800 */
[----:B------:R-:W-:Y:S01]  /*6d70*/  LEA.HI.X.SX32 R49, R50, R121, 0x1, P6 ;  /* 0x0000007932317211 */ /* 0x000fe200030f0eff */
[----:B------:R2:W-:Y:S01]  /*6d80*/  @P5 STG.E.U16 desc[UR6][R44.64], R78 ;  /* 0x0000004e2c005986 */ /* 0x0005e2000c101506 */
[----:B------:R-:W-:Y:S01]  /*6d90*/  ISETP.LT.AND P2, PT, R101, UR5, !P0 ;  /* 0x0000000565007c0c */ /* 0x000fe2000c741270 */
[----:B------:R-:W-:Y:S01]  /*6da0*/  ULDC UR5, c[0x0][0x22c] ;  /* 0x00008b0000057ab9 */ /* 0x000fe20000000800 */
[----:B----4-:R-:W-:-:S02]  /*6db0*/  LEA R46, P6, R56, R120, 0x1 ;  /* 0x00000078382e7211 */ /* 0x010fc400078c08ff */
[----:B------:R-:W-:Y:S02]  /*6dc0*/  PRMT R79, R79, 0x7632, R79 ;  /* 0x000076324f4f7816 */ /* 0x000fe4000000004f */
        /* <DEDUP_REMOVED lines=8> */
[CC--:B--2---:R-:W-:Y:S01]  /*6e50*/  LEA R44, P6, R56.reuse, R120.reuse, 0x1 ;  /* 0x00000078382c7211 */ /* 0x0c4fe200078c08ff */
[----:B------:R2:W-:Y:S01]  /*6e60*/  @P3 STG.E.U16 desc[UR6][R46.64], R80 ;  /* 0x000000502e003986 */ /* 0x0005e2000c101506 */
[----:B------:R-:W-:Y:S01]  /*6e70*/  ISETP.LT.AND P4, PT, R53, UR5, !P0 ;  /* 0x0000000535007c0c */ /* 0x000fe2000c781270 */
[----:B------:R-:W-:Y:S01]  /*6e80*/  ULDC UR5, c[0x0][0x22c] ;  /* 0x00008b0000057ab9 */ /* 0x000fe20000000800 */
[-C--:B------:R-:W-:Y:S01]  /*6e90*/  LEA.HI.X.SX32 R45, R56, R121.reuse, 0x1, P6 ;  /* 0x00000079382d7211 */ /* 0x080fe200030f0eff */
[----:B------:R-:W-:Y:S01]  /*6ea0*/  IMAD R56, R3, 0x2, R58 ;  /* 0x0000000203387824 */ /* 0x000fe200078e023a */
[----:B------:R-:W-:Y:S01]  /*6eb0*/  ISETP.LT.AND P3, PT, R100, UR5, !P0 ;  /* 0x0000000564007c0c */ /* 0x000fe2000c761270 */
[----:B------:R-:W-:Y:S01]  /*6ec0*/  ULDC UR5, c[0x0][0x22c] ;  /* 0x00008b0000057ab9 */ /* 0x000fe20000000800 */
[CC--:B----4-:R-:W-:Y:S01]  /*6ed0*/  LEA R48, P6, R58.reuse, R120.reuse, 0x1 ;  /* 0x000000783a307211 */ /* 0x0d0fe200078c08ff */
[----:B------:R4:W-:Y:S01]  /*6ee0*/  @P2 STG.E.U16 desc[UR6][R50.64], R81 ;  /* 0x0000005132002986 */ /* 0x0009e2000c101506 */
[----:B------:R-:W-:Y:S01]  /*6ef0*/  ISETP.LT.AND P2, PT, R55, UR5, !P0 ;  /* 0x0000000537007c0c */ /* 0x000fe2000c741270 */
[----:B------:R-:W-:Y:S01]  /*6f00*/  ULDC UR5, c[0x0][0x22c] ;  /* 0x00008b0000057ab9 */ /* 0x000fe20000000800 */
[-C--:B------:R-:W-:Y:S01]  /*6f10*/  LEA.HI.X.SX32 R49, R58, R121.reuse, 0x1, P6 ;  /* 0x000000793a317211 */ /* 0x080fe200030f0eff */
[----:B------:R5:W-:Y:S01]  /*6f20*/  @P5 STG.E.U16 desc[UR6][R44.64], R82 ;  /* 0x000000522c005986 */ /* 0x000be2000c101506 */
[C---:B--2---:R-:W-:Y:S01]  /*6f30*/  LEA R46, P6, R56.reuse, R120, 0x1 ;  /* 0x00000078382e7211 */ /* 0x044fe200078c08ff */
[----:B------:R-:W-:Y:S01]  /*6f40*/  IMAD R58, R3, 0x2, R56 ;  /* 0x00000002033a7824 */ /* 0x000fe200078e0238 */
[----:B------:R-:W-:Y:S01]  /*6f50*/  ISETP.LT.AND P5, PT, R43, UR5, !P0 ;  /* 0x000000052b007c0c */ /* 0x000fe2000c7a1270 */
[----:B------:R-:W-:Y:S01]  /*6f60*/  ULDC UR5, c[0x0][0x22c] ;  /* 0x00008b0000057ab9 */ /* 0x000fe20000000800 */
[----:B------:R-:W-:Y:S01]  /*6f70*/  @P4 STG.E.U16 desc[UR6][R48.64], R83 ;  /* 0x0000005330004986 */ /* 0x000fe2000c101506 */
[----:B------:R-:W-:-:S02]  /*6f80*/  LEA.HI.X.SX32 R47, R56, R121, 0x1, P6 ;  /* 0x00000079382f7211 */ /* 0x000fc400030f0eff */
[----:B------:R-:W-:Y:S01]  /*6f90*/  ISETP.LT.AND P4, PT, R54, UR5, !P0 ;  /* 0x0000000536007c0c */ /* 0x000fe2000c781270 */
[----:B------:R-:W-:Y:S01]  /*6fa0*/  IMAD R54, R3, 0x2, R58 ;  /* 0x0000000203367824 */ /* 0x000fe200078e023a */
[-C--:B----4-:R-:W-:Y:S01]  /*6fb0*/  LEA R50, P6, R58, R120.reuse, 0x1 ;  /* 0x000000783a327211 */ /* 0x090fe200078c08ff */
[----:B------:R-:W-:Y:S01]  /*6fc0*/  ULDC UR5, c[0x0][0x22c] ;  /* 0x00008b0000057ab9 */ /* 0x000fe20000000800 */
[----:B------:R-:W-:Y:S02]  /*6fd0*/  PRMT R80, R80, 0x7632, R80 ;  /* 0x0000763250507816 */ /* 0x000fe40000000050 */
[----:B------:R-:W-:Y:S02]  /*6fe0*/  LEA.HI.X.SX32 R51, R58, R121, 0x1, P6 ;  /* 0x000000793a337211 */ /* 0x000fe400030f0eff */
[----:B-----5:R-:W-:Y:S01]  /*6ff0*/  LEA R44, P6, R54, R120, 0x1 ;  /* 0x00000078362c7211 */ /* 0x020fe200078c08ff */
[----:B------:R2:W-:Y:S01]  /*7000*/  @P3 STG.E.U16 desc[UR6][R46.64], R80 ;  /* 0x000000502e003986 */ /* 0x0005e2000c101506 */
[----:B------:R-:W-:-:S02]  /*7010*/  PRMT R81, R81, 0x7632, R81 ;  /* 0x0000763251517816 */ /* 0x000fc40000000051 */
[----:B------:R-:W-:Y:S01]  /*7020*/  LEA.HI.X.SX32 R45, R54, R121, 0x1, P6 ;  /* 0x00000079362d7211 */ /* 0x000fe200030f0eff */
[C---:B------:R-:W-:Y:S01]  /*7030*/  IMAD R54, R3.reuse, 0x2, R54 ;  /* 0x0000000203367824 */ /* 0x040fe200078e0236 */
[----:B------:R-:W-:Y:S01]  /*7040*/  ISETP.LT.AND P3, PT, R52, UR5, !P0 ;  /* 0x0000000534007c0c */ /* 0x000fe2000c761270 */
[----:B------:R-:W-:Y:S01]  /*7050*/  ULDC UR5, c[0x0][0x22c] ;  /* 0x00008b0000057ab9 */ /* 0x000fe20000000800 */
[----:B------:R-:W-:Y:S01]  /*7060*/  PRMT R82, R82, 0x7632, R82 ;  /* 0x0000763252527816 */ /* 0x000fe20000000052 */
[----:B------:R4:W-:Y:S01]  /*7070*/  @P2 STG.E.U16 desc[UR6][R50.64], R81 ;  /* 0x0000005132002986 */ /* 0x0009e2000c101506 */
[----:B------:R-:W-:Y:S01]  /*7080*/  IMAD R52, R3, 0x2, R54 ;  /* 0x0000000203347824 */ /* 0x000fe200078e0236 */
[----:B------:R-:W-:Y:S01]  /*7090*/  ISETP.LT.AND P2, PT, R41, UR5, !P0 ;  /* 0x0000000529007c0c */ /* 0x000fe2000c741270 */
[----:B------:R-:W-:Y:S01]  /*70a0*/  ULDC UR5, c[0x0][0x22c] ;  /* 0x00008b0000057ab9 */ /* 0x000fe20000000800 */
[----:B--2---:R-:W-:Y:S01]  /*70b0*/  LEA R46, P6, R54, R120, 0x1 ;  /* 0x00000078362e7211 */ /* 0x004fe200078c08ff */
[----:B------:R2:W-:Y:S01]  /*70c0*/  @P5 STG.E.U16 desc[UR6][R44.64], R82 ;  /* 0x000000522c005986 */ /* 0x0005e2000c101506 */
[----:B------:R-:W-:-:S02]  /*70d0*/  PRMT R83, R83, 0x7632, R83 ;  /* 0x0000763253537816 */ /* 0x000fc40000000053 */
[-C--:B------:R-:W-:Y:S02]  /*70e0*/  LEA.HI.X.SX32 R47, R54, R121.reuse, 0x1, P6 ;  /* 0x00000079362f7211 */ /* 0x080fe400030f0eff */
[----:B------:R-:W-:Y:S01]  /*70f0*/  ISETP.LT.AND P5, PT, R38, UR5, !P0 ;  /* 0x0000000526007c0c */ /* 0x000fe2000c7a1270 */
[C---:B------:R-:W-:Y:S01]  /*7100*/  IMAD R38, R3.reuse, 0x2, R52 ;  /* 0x0000000203267824 */ /* 0x040fe200078e0234 */
[-C--:B------:R-:W-:Y:S01]  /*7110*/  LEA R48, P6, R52, R120.reuse, 0x1 ;  /* 0x0000007834307211 */ /* 0x080fe200078c08ff */
[----:B------:R-:W-:Y:S01]  /*7120*/  ULDC UR5, c[0x0][0x22c] ;  /* 0x00008b0000057ab9 */ /* 0x000fe20000000800 */
        /* <DEDUP_REMOVED lines=8> */
[----:B------:R-:W-:Y:S01]  /*71b0*/  IMAD R38, R3, 0x2, R50 ;  /* 0x0000000203267824 */ /* 0x000fe200078e0232 */
[CC--:B--2---:R-:W-:Y:S01]  /*71c0*/  LEA R44, P6, R50.reuse, R120.reuse, 0x1 ;  /* 0x00000078322c7211 */ /* 0x0c4fe200078c08ff */
[----:B-----5:R-:W2:Y:S01]  /*71d0*/  LDC R46, c[0x0][0x248] ;  /* 0x00009200ff2e7b82 */ /* 0x020ea20000000800 */
[----:B------:R-:W-:Y:S01]  /*71e0*/  ISETP.LT.AND P3, PT, R37, UR5, !P0 ;  /* 0x0000000525007c0c */ /* 0x000fe2000c761270 */
[----:B------:R-:W-:Y:S01]  /*71f0*/  ULDC UR5, c[0x0][0x22c] ;  /* 0x00008b0000057ab9 */ /* 0x000fe20000000800 */
[----:B------:R5:W-:Y:S01]  /*7200*/  @P2 STG.E.U16 desc[UR6][R42.64], R85 ;  /* 0x000000552a002986 */ /* 0x000be2000c101506 */
[-C--:B------:R-:W-:Y:S02]  /*7210*/  LEA.HI.X.SX32 R45, R50, R121.reuse, 0x1, P6 ;  /* 0x00000079322d7211 */ /* 0x080fe400030f0eff */
[----:B------:R-:W-:Y:S01]  /*7220*/  ISETP.LT.AND P2, PT, R40, UR5, !P0 ;  /* 0x0000000528007c0c */ /* 0x000fe2000c741270 */
[----:B------:R-:W-:Y:S01]  /*7230*/  ULDC UR5, c[0x0][0x22c] ;  /* 0x00008b0000057ab9 */ /* 0x000fe20000000800 */
[-C--:B------:R-:W-:Y:S01]  /*7240*/  LEA R40, P6, R38, R120.reuse, 0x1 ;  /* 0x0000007826287211 */ /* 0x080fe200078c08ff */
[----:B------:R0:W-:Y:S01]  /*7250*/  @P5 STG.E.U16 desc[UR6][R44.64], R86 ;  /* 0x000000562c005986 */ /* 0x0001e2000c101506 */
[----:B----4-:R-:W-:Y:S01]  /*7260*/  PRMT R84, R84, 0x7632, R84 ;  /* 0x0000763254547816 */ /* 0x010fe20000000054 */
[----:B------:R-:W4:Y:S01]  /*7270*/  LDC R48, c[0x0][0x248] ;  /* 0x00009200ff307b82 */ /* 0x000f220000000800 */
[-C--:B------:R-:W-:Y:S01]  /*7280*/  LEA.HI.X.SX32 R41, R38, R121.reuse, 0x1, P6 ;  /* 0x0000007926297211 */ /* 0x080fe200030f0eff */
[----:B------:R-:W-:Y:S01]  /*7290*/  IMAD R38, R3, 0x2, R38 ;  /* 0x0000000203267824 */ /* 0x000fe200078e0226 */
[----:B------:R-:W-:Y:S01]  /*72a0*/  ISETP.LT.AND P6, PT, R39, UR5, !P0 ;  /* 0x0000000527007c0c */ /* 0x000fe2000c7c1270 */
[----:B------:R-:W-:Y:S01]  /*72b0*/  ULDC UR5, c[0x0][0x22c] ;  /* 0x00008b0000057ab9 */ /* 0x000fe20000000800 */
[----:B-----5:R-:W-:Y:S01]  /*72c0*/  PRMT R85, R85, 0x7632, R85 ;  /* 0x0000763255557816 */ /* 0x020fe20000000055 */
[----:B------:R5:W-:Y:S01]  /*72d0*/  @P4 STG.E.U16 desc[UR6][R40.64], R87 ;  /* 0x0000005728004986 */ /* 0x000be2000c101506 */
[----:B------:R-:W-:Y:S01]  /*72e0*/  ISETP.LT.AND P5, PT, R36, UR5, !P0 ;  /* 0x0000000524007c0c */ /* 0x000fe2000c7a1270 */
[C---:B------:R-:W-:Y:S01]  /*72f0*/  IMAD R42, R3.reuse, 0x2, R38 ;  /* 0x00000002032a7824 */ /* 0x040fe200078e0226 */
[----:B------:R-:W-:Y:S01]  /*7300*/  LEA R36, P4, R38, R120, 0x1 ;  /* 0x0000007826247211 */ /* 0x000fe200078808ff */
[----:B------:R-:W-:Y:S01]  /*7310*/  ULDC UR5, c[0x0][0x22c] ;  /* 0x00008b0000057ab9 */ /* 0x000fe20000000800 */
[----:B0-----:R-:W-:Y:S01]  /*7320*/  PRMT R86, R86, 0x7632, R86 ;  /* 0x0000763256567816 */ /* 0x001fe20000000056 */
[----:B------:R-:W-:Y:S01]  /*7330*/  IMAD R44, R3, 0x2, R42 ;  /* 0x00000002032c7824 */ /* 0x000fe200078e022a */
[----:B------:R-:W-:-:S02]  /*7340*/  LEA.HI.X.SX32 R37, R38, R121, 0x1, P4 ;  /* 0x0000007926257211 */ /* 0x000fc400020f0eff */
[----:B------:R-:W-:-:S03]  /*7350*/  LEA R38, P4, R42, R120, 0x1 ;  /* 0x000000782a267211 */ /* 0x000fc600078808ff */
[----:B------:R0:W-:Y:S01]  /*7360*/  @P3 STG.E.U16 desc[UR6][R36.64], R84 ;  /* 0x0000005424003986 */ /* 0x0001e2000c101506 */
[-C--:B------:R-:W-:Y:S02]  /*7370*/  LEA.HI.X.SX32 R39, R42, R121.reuse, 0x1, P4 ;  /* 0x000000792a277211 */ /* 0x080fe400020f0eff */
[C---:B-----5:R-:W-:Y:S01]  /*7380*/  LEA R40, P4, R44.reuse, R120, 0x1 ;  /* 0x000000782c287211 */ /* 0x060fe200078808ff */
[----:B------:R-:W5:Y:S01]  /*7390*/  LDC R42, c[0x0][0x248] ;  /* 0x00009200ff2a7b82 */ /* 0x000f620000000800 */
[----:B------:R-:W-:Y:S01]  /*73a0*/  ISETP.LT.AND P3, PT, R31, UR5, !P0 ;  /* 0x000000051f007c0c */ /* 0x000fe2000c761270 */
[----:B------:R1:W-:Y:S01]  /*73b0*/  @P2 STG.E.U16 desc[UR6][R38.64], R85 ;  /* 0x0000005526002986 */ /* 0x0003e2000c101506 */
[----:B------:R-:W-:Y:S01]  /*73c0*/  LEA.HI.X.SX32 R41, R44, R121, 0x1, P4 ;  /* 0x000000792c297211 */ /* 0x000fe200020f0eff */
[----:B------:R-:W-:Y:S01]  /*73d0*/  IMAD R44, R3, 0x2, R44 ;  /* 0x00000002032c7824 */ /* 0x000fe200078e022c */
[----:B------:R-:W-:Y:S01]  /*73e0*/  ULDC UR5, c[0x0][0x22c] ;  /* 0x00008b0000057ab9 */ /* 0x000fe20000000800 */
[----:B------:R-:W-:-:S02]  /*73f0*/  PRMT R87, R87, 0x7632, R87 ;  /* 0x0000763257577816 */ /* 0x000fc40000000057 */
[----:B------:R3:W-:Y:S01]  /*7400*/  @P6 STG.E.U16 desc[UR6][R40.64], R86 ;  /* 0x0000005628006986 */ /* 0x0007e2000c101506 */
[CC--:B0-----:R-:W-:Y:S01]  /*7410*/  LEA R36, P6, R44.reuse, R120.reuse, 0x1 ;  /* 0x000000782c247211 */ /* 0x0c1fe200078c08ff */
[----:B------:R-:W-:Y:S01]  /*7420*/  IMAD R3, R3, 0x2, R44 ;  /* 0x0000000203037824 */ /* 0x000fe200078e022c */
[----:B------:R-:W-:Y:S01]  /*7430*/  ISETP.LT.AND P2, PT, R35, UR5, !P0 ;  /* 0x0000000523007c0c */ /* 0x000fe2000c741270 */
[----:B------:R-:W-:Y:S01]  /*7440*/  ULDC UR5, c[0x0][0x22c] ;  /* 0x00008b0000057ab9 */ /* 0x000fe20000000800 */
[-C--:B------:R-:W-:Y:S01]  /*7450*/  LEA.HI.X.SX32 R37, R44, R121.reuse, 0x1, P6 ;  /* 0x000000792c257211 */ /* 0x080fe200030f0eff */
[----:B--2---:R-:W-:Y:S01]  /*7460*/  IMAD R31, R46, 0x2, R3 ;  /* 0x000000022e1f7824 */ /* 0x004fe200078e0203 */
[----:B------:R-:W0:Y:S01]  /*7470*/  LDC R44, c[0x0][0x248] ;  /* 0x00009200ff2c7b82 */ /* 0x000e220000000800 */
[-C--:B-1----:R-:W-:Y:S02]  /*7480*/  LEA R38, P6, R3, R120.reuse, 0x1 ;  /* 0x0000007803267211 */ /* 0x082fe400078c08ff */
[----:B------:R-:W-:Y:S01]  /*7490*/  ISETP.LT.AND P4, PT, R33, UR5, !P0 ;  /* 0x0000000521007c0c */ /* 0x000fe2000c781270 */
[----:B------:R-:W-:Y:S01]  /*74a0*/  ULDC UR5, c[0x0][0x22c] ;  /* 0x00008b0000057ab9 */ /* 0x000fe20000000800 */
[-C--:B------:R-:W-:Y:S01]  /*74b0*/  LEA.HI.X.SX32 R39, R3, R121.reuse, 0x1, P6 ;  /* 0x0000007903277211 */ /* 0x080fe200030f0eff */
[----:B------:R-:W-:Y:S01]  /*74c0*/  @P5 STG.E.U16 desc[UR6][R36.64], R87 ;  /* 0x0000005724005986 */ /* 0x000fe2000c101506 */
[CC--:B---3--:R-:W-:Y:S01]  /*74d0*/  LEA R40, P6, R31.reuse, R120.reuse, 0x1 ;  /* 0x000000781f287211 */ /* 0x0c8fe200078c08ff */
[----:B------:R-:W1:Y:S01]  /*74e0*/  LDC R46, c[0x0][0x248] ;  /* 0x00009200ff2e7b82 */ /* 0x000e620000000800 */
[----:B------:R-:W-:Y:S01]  /*74f0*/  ISETP.LT.AND P5, PT, R30, UR5, !P0 ;  /* 0x000000051e007c0c */ /* 0x000fe2000c7a1270 */
[----:B------:R-:W-:Y:S01]  /*7500*/  ULDC UR5, c[0x0][0x22c] ;  /* 0x00008b0000057ab9 */ /* 0x000fe20000000800 */
[-C--:B------:R-:W-:Y:S01]  /*7510*/  LEA.HI.X.SX32 R41, R31, R121.reuse, 0x1, P6 ;  /* 0x000000791f297211 */ /* 0x080fe200030f0eff */
[----:B-----5:R-:W-:Y:S01]  /*7520*/  IMAD R31, R42, 0x2, R31 ;  /* 0x000000022a1f7824 */ /* 0x020fe200078e021f */
[----:B------:R2:W-:Y:S01]  /*7530*/  @P3 STG.E.U16 desc[UR6][R38.64], R88 ;  /* 0x0000005826003986 */ /* 0x0005e2000c101506 */
[----:B------:R-:W-:Y:S01]  /*7540*/  ISETP.LT.AND P3, PT, R34, UR5, !P0 ;  /* 0x0000000522007c0c */ /* 0x000fe2000c761270 */
[----:B------:R-:W-:Y:S01]  /*7550*/  ULDC UR5, c[0x0][0x22c] ;  /* 0x00008b0000057ab9 */ /* 0x000fe20000000800 */
[----:B------:R-:W3:Y:S01]  /*7560*/  LDC R42, c[0x0][0x248] ;  /* 0x00009200ff2a7b82 */ /* 0x000ee20000000800 */
[----:B------:R-:W-:Y:S01]  /*7570*/  LEA R30, P6, R31, R120, 0x1 ;  /* 0x000000781f1e7211 */ /* 0x000fe200078c08ff */
[----:B----4-:R-:W-:Y:S01]  /*7580*/  IMAD R3, R48, 0x2, R31 ;  /* 0x0000000230037824 */ /* 0x010fe200078e021f */
[----:B------:R4:W-:Y:S01]  /*7590*/  @P2 STG.E.U16 desc[UR6][R40.64], R89 ;  /* 0x0000005928002986 */ /* 0x0009e2000c101506 */
[----:B------:R-:W-:Y:S01]  /*75a0*/  ISETP.LT.AND P2, PT, R29, UR5, !P0 ;  /* 0x000000051d007c0c */ /* 0x000fe2000c741270 */
[----:B------:R-:W-:Y:S01]  /*75b0*/  ULDC UR5, c[0x0][0x22c] ;  /* 0x00008b0000057ab9 */ /* 0x000fe20000000800 */
[----:B------:R-:W-:-:S02]  /*75c0*/  LEA.HI.X.SX32 R31, R31, R121, 0x1, P6 ;  /* 0x000000791f1f7211 */ /* 0x000fc400030f0eff */
[CC--:B------:R-:W-:Y:S01]  /*75d0*/  LEA R34, P6, R3.reuse, R120.reuse, 0x1 ;  /* 0x0000007803227211 */ /* 0x0c0fe200078c08ff */
[----:B--2---:R-:W2:Y:S01]  /*75e0*/  LDC R38, c[0x0][0x248] ;  /* 0x00009200ff267b82 */ /* 0x004ea20000000800 */
[----:B0-----:R-:W-:Y:S01]  /*75f0*/  IMAD R29, R44, 0x2, R3 ;  /* 0x000000022c1d7824 */ /* 0x001fe200078e0203 */
[----:B------:R-:W-:Y:S01]  /*7600*/  @P4 STG.E.U16 desc[UR6][R30.64], R90 ;  /* 0x0000005a1e004986 */ /* 0x000fe2000c101506 */
[-C--:B------:R-:W-:Y:S02]  /*7610*/  LEA.HI.X.SX32 R35, R3, R121.reuse, 0x1, P6 ;  /* 0x0000007903237211 */ /* 0x080fe400030f0eff */
[----:B------:R-:W-:Y:S01]  /*7620*/  ISETP.LT.AND P4, PT, R32, UR5, !P0 ;  /* 0x0000000520007c0c */ /* 0x000fe2000c781270 */
[----:B------:R-:W-:Y:S01]  /*7630*/  ULDC UR5, c[0x0][0x22c] ;  /* 0x00008b0000057ab9 */ /* 0x000fe20000000800 */
[C---:B------:R-:W-:Y:S01]  /*7640*/  LEA R32, P6, R29.reuse, R120, 0x1 ;  /* 0x000000781d207211 */ /* 0x040fe200078c08ff */
[----:B-1----:R-:W-:Y:S01]  /*7650*/  IMAD R3, R46, 0x2, R29 ;  /* 0x000000022e037824 */ /* 0x002fe200078e021d */
[----:B----4-:R-:W0:Y:S01]  /*7660*/  LDC R40, c[0x0][0x248] ;  /* 0x00009200ff287b82 */ /* 0x010e220000000800 */
[----:B------:R1:W-:Y:S01]  /*7670*/  @P5 STG.E.U16 desc[UR6][R34.64], R91 ;  /* 0x0000005b22005986 */ /* 0x0003e2000c101506 */
[----:B------:R-:W-:-:S02]  /*7680*/  LEA.HI.X.SX32 R33, R29, R121, 0x1, P6 ;  /* 0x000000791d217211 */ /* 0x000fc400030f0eff */
[CC--:B------:R-:W-:Y:S02]  /*7690*/  LEA R36, P6, R3.reuse, R120.reuse, 0x1 ;  /* 0x0000007803247211 */ /* 0x0c0fe400078c08ff */
[----:B------:R-:W-:Y:S02]  /*76a0*/  PRMT R88, R88, 0x7632, R88 ;  /* 0x0000763258587816 */ /* 0x000fe40000000058 */
[----:B------:R-:W4:Y:S01]  /*76b0*/  LDC R44, c[0x0][0x248] ;  /* 0x00009200ff2c7b82 */ /* 0x000f220000000800 */
[----:B------:R-:W-:Y:S01]  /*76c0*/  LEA.HI.X.SX32 R37, R3, R121, 0x1, P6 ;  /* 0x0000007903257211 */ /* 0x000fe200030f0eff */
[----:B---3--:R-:W-:Y:S01]  /*76d0*/  IMAD R3, R42, 0x2, R3 ;  /* 0x000000022a037824 */ /* 0x008fe200078e0203 */
[----:B------:R-:W-:Y:S01]  /*76e0*/  PRMT R89, R89, 0x7632, R89 ;  /* 0x0000763259597816 */ /* 0x000fe20000000059 */
[----:B------:R-:W-:Y:S01]  /*76f0*/  @P3 STG.E.U16 desc[UR6][R32.64], R88 ;  /* 0x0000005820003986 */ /* 0x000fe2000c101506 */
[----:B------:R-:W-:Y:S01]  /*7700*/  ISETP.LT.AND P5, PT, R27, UR5, !P0 ;  /* 0x000000051b007c0c */ /* 0x000fe2000c7a1270 */
[----:B------:R-:W-:Y:S01]  /*7710*/  ULDC UR5, c[0x0][0x22c] ;  /* 0x00008b0000057ab9 */ /* 0x000fe20000000800 */
[----:B--2---:R-:W-:Y:S01]  /*7720*/  IMAD R29, R38, 0x2, R3 ;  /* 0x00000002261d7824 */ /* 0x004fe200078e0203 */
[----:B-1----:R-:W1:Y:S01]  /*7730*/  LDC R34, c[0x0][0x248] ;  /* 0x00009200ff227b82 */ /* 0x002e620000000800 */
[----:B------:R-:W-:Y:S01]  /*7740*/  ISETP.LT.AND P3, PT, R26, UR5, !P0 ;  /* 0x000000051a007c0c */ /* 0x000fe2000c761270 */
[----:B------:R2:W-:Y:S01]  /*7750*/  @P2 STG.E.U16 desc[UR6][R36.64], R89 ;  /* 0x0000005924002986 */ /* 0x0005e2000c101506 */
[-C--:B------:R-:W-:Y:S01]  /*7760*/  LEA R26, P2, R3, R120.reuse, 0x1 ;  /* 0x00000078031a7211 */ /* 0x080fe200078408ff */
[----:B------:R-:W-:Y:S01]  /*7770*/  ULDC UR5, c[0x0][0x22c] ;  /* 0x00008b0000057ab9 */ /* 0x000fe20000000800 */
[----:B------:R-:W-:-:S02]  /*7780*/  LEA R30, P6, R29, R120, 0x1 ;  /* 0x000000781d1e7211 */ /* 0x000fc400078c08ff */
[-C--:B------:R-:W-:Y:S01]  /*7790*/  LEA.HI.X.SX32 R27, R3, R121.reuse, 0x1, P2 ;  /* 0x00000079031b7211 */ /* 0x080fe200010f0eff */
[----:B------:R-:W3:Y:S01]  /*77a0*/  LDC R38, c[0x0][0x248] ;  /* 0x00009200ff267b82 */ /* 0x000ee20000000800 */
[----:B------:R-:W-:Y:S01]  /*77b0*/  LEA.HI.X.SX32 R31, R29, R121, 0x1, P6 ;  /* 0x000000791d1f7211 */ /* 0x000fe200030f0eff */
[----:B0-----:R-:W-:Y:S01]  /*77c0*/  IMAD R29, R40, 0x2, R29 ;  /* 0x00000002281d7824 */ /* 0x001fe200078e021d */
[----:B------:R-:W-:Y:S02]  /*77d0*/  PRMT R90, R90, 0x7632, R90 ;  /* 0x000076325a5a7816 */ /* 0x000fe4000000005a */
[----:B------:R-:W-:Y:S01]  /*77e0*/  ISETP.LT.AND P2, PT, R28, UR5, !P0 ;  /* 0x000000051c007c0c */ /* 0x000fe2000c741270 */
[----:B------:R-:W-:Y:S01]  /*77f0*/  ULDC UR5, c[0x0][0x22c] ;  /* 0x00008b0000057ab9 */ /* 0x000fe20000000800 */
[----:B------:R-:W-:Y:S01]  /*7800*/  PRMT R91, R91, 0x7632, R91 ;  /* 0x000076325b5b7816 */ /* 0x000fe2000000005b */
[----:B--2---:R-:W0:Y:S01]  /*7810*/  LDC R36, c[0x0][0x248] ;  /* 0x00009200ff247b82 */ /* 0x004e220000000800 */
[----:B----4-:R-:W-:Y:S01]  /*7820*/  IMAD R3, R44, 0x2, R29 ;  /* 0x000000022c037824 */ /* 0x010fe200078e021d */
[----:B------:R2:W-:Y:S01]  /*7830*/  @P4 STG.E.U16 desc[UR6][R26.64], R90 ;  /* 0x0000005a1a004986 */ /* 0x0005e2000c101506 */
[----:B------:R-:W-:-:S03]  /*7840*/  LEA R28, P4, R29, R120, 0x1 ;  /* 0x000000781d1c7211 */ /* 0x000fc600078808ff */
[----:B------:R-:W-:Y:S01]  /*7850*/  LEA R32, P6, R3, R120, 0x1 ;  /* 0x0000007803207211 */ /* 0x000fe200078c08ff */
[----:B------:R4:W-:Y:S01]  /*7860*/  @P5 STG.E.U16 desc[UR6][R30.64], R91 ;  /* 0x0000005b1e005986 */ /* 0x0009e2000c101506 */
[-C--:B------:R-:W-:Y:S02]  /*7870*/  LEA.HI.X.SX32 R29, R29, R121.reuse, 0x1, P4 ;  /* 0x000000791d1d7211 */ /* 0x080fe400020f0eff */
[----:B------:R-:W-:Y:S01]  /*7880*/  LEA.HI.X.SX32 R33, R3, R121, 0x1, P6 ;  /* 0x0000007903217211 */ /* 0x000fe200030f0eff */
[----:B-1----:R-:W-:Y:S01]  /*7890*/  IMAD R3, R34, 0x2, R3 ;  /* 0x0000000222037824 */ /* 0x002fe200078e0203 */
[----:B------:R-:W-:Y:S01]  /*78a0*/  ISETP.LT.AND P4, PT, R21, UR8, !P0 ;  /* 0x0000000815007c0c */ /* 0x000fe2000c781270 */
[----:B------:R-:W1:Y:S01]  /*78b0*/  LDC R34, c[0x0][0x248] ;  /* 0x00009200ff227b82 */ /* 0x000e620000000800 */
[----:B------:R-:W-:Y:S01]  /*78c0*/  ISETP.LT.AND P5, PT, R23, UR5, !P0 ;  /* 0x0000000517007c0c */ /* 0x000fe2000c7a1270 */
[----:B------:R5:W-:Y:S01]  /*78d0*/  @P3 STG.E.U16 desc[UR6][R28.64], R92 ;  /* 0x0000005c1c003986 */ /* 0x000be2000c101506 */
[----:B------:R-:W-:Y:S01]  /*78e0*/  ULDC UR5, c[0x0][0x22c] ;  /* 0x00008b0000057ab9 */ /* 0x000fe20000000800 */
[----:B------:R-:W-:-:S02]  /*78f0*/  ULDC UR8, c[0x0][0x22c] ;  /* 0x00008b0000087ab9 */ /* 0x000fc40000000800 */
[----:B------:R5:W-:Y:S01]  /*7900*/  @P2 STG.E.U16 desc[UR6][R32.64], R93 ;  /* 0x0000005d20002986 */ /* 0x000be2000c101506 */
[CC--:B--2---:R-:W-:Y:S01]  /*7910*/  LEA R26, P2, R3.reuse, R120.reuse, 0x1 ;  /* 0x00000078031a7211 */ /* 0x0c4fe200078408ff */
[----:B------:R-:W2:Y:S01]  /*7920*/  LDC R23, c[0x0][0x248] ;  /* 0x00009200ff177b82 */ /* 0x000ea20000000800 */
[----:B------:R-:W-:Y:S01]  /*7930*/  ISETP.LT.AND P3, PT, R24, UR8, !P0 ;  /* 0x0000000818007c0c */ /* 0x000fe2000c761270 */
[----:B------:R-:W-:Y:S01]  /*7940*/  ULDC UR8, c[0x0][0x22c] ;  /* 0x00008b0000087ab9 */ /* 0x000fe20000000800 */
[----:B0-----:R-:W-:Y:S01]  /*7950*/  IMAD R21, R36, 0x2, R3 ;  /* 0x0000000224157824 */ /* 0x001fe200078e0203 */
[-C--:B------:R-:W-:Y:S02]  /*7960*/  LEA.HI.X.SX32 R27, R3, R121.reuse, 0x1, P2 ;  /* 0x00000079031b7211 */ /* 0x080fe400010f0eff */
[----:B------:R-:W-:Y:S01]  /*7970*/  ISETP.LT.AND P2, PT, R20, UR5, !P0 ;  /* 0x0000000514007c0c */ /* 0x000fe2000c741270 */
[----:B------:R-:W-:Y:S01]  /*7980*/  ULDC UR5, c[0x0][0x22c] ;  /* 0x00008b0000057ab9 */ /* 0x000fe20000000800 */
[----:B------:R-:W0:Y:S01]  /*7990*/  LDC R36, c[0x0][0x248] ;  /* 0x00009200ff247b82 */ /* 0x000e220000000800 */
[-C--:B----4-:R-:W-:Y:S01]  /*79a0*/  LEA R30, P6, R21, R120.reuse, 0x1 ;  /* 0x00000078151e7211 */ /* 0x090fe200078c08ff */
[----:B------:R4:W-:Y:S01]  /*79b0*/  @P5 STG.E.U16 desc[UR6][R26.64], R94 ;  /* 0x0000005e1a005986 */ /* 0x0009e2000c101506 */
[----:B------:R-:W-:Y:S01]  /*79c0*/  ISETP.LT.AND P5, PT, R25, UR5, !P0 ;  /* 0x0000000519007c0c */ /* 0x000fe2000c7a1270 */
[----:B------:R-:W-:Y:S01]  /*79d0*/  ULDC UR5, c[0x0][0x22c] ;  /* 0x00008b0000057ab9 */ /* 0x000fe20000000800 */
[----:B------:R-:W-:Y:S01]  /*79e0*/  LEA.HI.X.SX32 R31, R21, R121, 0x1, P6 ;  /* 0x00000079151f7211 */ /* 0x000fe200030f0eff */
[----:B---3--:R-:W-:Y:S01]  /*79f0*/  IMAD R21, R38, 0x2, R21 ;  /* 0x0000000226157824 */ /* 0x008fe200078e0215 */
[----:B-----5:R-:W-:Y:S01]  /*7a00*/  PRMT R92, R92, 0x7632, R92 ;  /* 0x000076325c5c7816 */ /* 0x020fe2000000005c */
[----:B------:R-:W3:Y:S01]  /*7a10*/  LDC R28, c[0x0][0x248] ;  /* 0x00009200ff1c7b82 */ /* 0x000ee20000000800 */
[----:B------:R-:W-:Y:S01]  /*7a20*/  PRMT R93, R93, 0x7632, R93 ;  /* 0x000076325d5d7816 */ /* 0x000fe2000000005d */
[----:B-1----:R-:W-:Y:S01]  /*7a30*/  IMAD R3, R34, 0x2, R21 ;  /* 0x0000000222037824 */ /* 0x002fe200078e0215 */
[----:B------:R1:W-:Y:S01]  /*7a40*/  @P4 STG.E.U16 desc[UR6][R30.64], R95 ;  /* 0x0000005f1e004986 */ /* 0x0003e2000c101506 */
[----:B------:R-:W-:-:S02]  /*7a50*/  LEA R20, P4, R21, R120, 0x1 ;  /* 0x0000007815147211 */ /* 0x000fc400078808ff */
[----:B----4-:R-:W-:Y:S02]  /*7a60*/  PRMT R94, R94, 0x7632, R94 ;  /* 0x000076325e5e7816 */ /* 0x010fe4000000005e */
[-C--:B------:R-:W-:Y:S01]  /*7a70*/  LEA R24, P6, R3, R120.reuse, 0x1 ;  /* 0x0000007803187211 */ /* 0x080fe200078c08ff */
[----:B------:R-:W4:Y:S01]  /*7a80*/  LDC R27, c[0x0][0x248] ;  /* 0x00009200ff1b7b82 */ /* 0x000f220000000800 */
[-C--:B------:R-:W-:Y:S02]  /*7a90*/  LEA.HI.X.SX32 R21, R21, R121.reuse, 0x1, P4 ;  /* 0x0000007915157211 */ /* 0x080fe400020f0eff */
[----:B------:R-:W-:Y:S01]  /*7aa0*/  ISETP.LT.AND P4, PT, R12, UR5, !P0 ;  /* 0x000000050c007c0c */ /* 0x000fe2000c781270 */
[----:B------:R-:W-:Y:S01]  /*7ab0*/  ULDC UR5, c[0x0][0x22c] ;  /* 0x00008b0000057ab9 */ /* 0x000fe20000000800 */
[----:B------:R-:W-:Y:S01]  /*7ac0*/  LEA.HI.X.SX32 R25, R3, R121, 0x1, P6 ;  /* 0x0000007903197211 */ /* 0x000fe200030f0eff */
[----:B------:R5:W-:Y:S01]  /*7ad0*/  @P2 STG.E.U16 desc[UR6][R20.64], R92 ;  /* 0x0000005c14002986 */ /* 0x000be2000c101506 */
[----:B0-----:R-:W-:Y:S01]  /*7ae0*/  IMAD R12, R36, 0x2, R3 ;  /* 0x00000002240c7824 */ /* 0x001fe200078e0203 */
[----:B------:R-:W-:Y:S01]  /*7af0*/  ISETP.LT.AND P2, PT, R22, UR5, !P0 ;  /* 0x0000000516007c0c */ /* 0x000fe2000c741270 */
[----:B------:R-:W0:Y:S01]  /*7b00*/  LDC R29, c[0x0][0x248] ;  /* 0x00009200ff1d7b82 */ /* 0x000e220000000800 */
[----:B------:R5:W-:Y:S01]  /*7b10*/  @P3 STG.E.U16 desc[UR6][R24.64], R93 ;  /* 0x0000005d18003986 */ /* 0x000be2000c101506 */
[----:B--2---:R-:W-:Y:S01]  /*7b20*/  IMAD R3, R23, 0x2, R12 ;  /* 0x0000000217037824 */ /* 0x004fe200078e020c */
[----:B------:R-:W-:Y:S01]  /*7b30*/  LEA R22, P3, R12, R120, 0x1 ;  /* 0x000000780c167211 */ /* 0x000fe200078608ff */
[----:B------:R-:W-:Y:S01]  /*7b40*/  ULDC UR5, c[0x0][0x22c] ;  /* 0x00008b0000057ab9 */ /* 0x000fe20000000800 */
[----:B-1----:R-:W-:-:S02]  /*7b50*/  PRMT R95, R95, 0x7632, R95 ;  /* 0x000076325f5f7816 */ /* 0x002fc4000000005f */
[-C--:B------:R-:W-:Y:S01]  /*7b60*/  LEA.HI.X.SX32 R23, R12, R121.reuse, 0x1, P3 ;  /* 0x000000790c177211 */ /* 0x080fe200018f0eff */
[----:B---3--:R-:W-:Y:S01]  /*7b70*/  IMAD R12, R28, 0x2, R3 ;  /* 0x000000021c0c7824 */ /* 0x008fe200078e0203 */
[----:B------:R-:W1:Y:S01]  /*7b80*/  LDC R26, c[0x0][0x248] ;  /* 0x00009200ff1a7b82 */ /* 0x000e620000000800 */
[-C--:B-----5:R-:W-:Y:S02]  /*7b90*/  LEA R20, P3, R3, R120.reuse, 0x1 ;  /* 0x0000007803147211 */ /* 0x0a0fe400078608ff */
[----:B------:R2:W-:Y:S01]  /*7ba0*/  @P5 STG.E.U16 desc[UR6][R22.64], R94 ;  /* 0x0000005e16005986 */ /* 0x0005e2000c101506 */
[-C--:B------:R-:W-:Y:S02]  /*7bb0*/  LEA R24, P5, R12, R120.reuse, 0x1 ;  /* 0x000000780c187211 */ /* 0x080fe400078a08ff */
[----:B------:R-:W-:Y:S01]  /*7bc0*/  ISETP.LT.AND P6, PT, R18, UR5, !P0 ;  /* 0x0000000512007c0c */ /* 0x000fe2000c7c1270 */
[----:B------:R-:W-:Y:S01]  /*7bd0*/  ULDC UR5, c[0x0][0x22c] ;  /* 0x00008b0000057ab9 */ /* 0x000fe20000000800 */
[-C--:B------:R-:W-:Y:S01]  /*7be0*/  LEA.HI.X.SX32 R25, R12, R121.reuse, 0x1, P5 ;  /* 0x000000790c197211 */ /* 0x080fe200028f0eff */
[----:B----4-:R-:W-:Y:S01]  /*7bf0*/  IMAD R12, R27, 0x2, R12 ;  /* 0x000000021b0c7824 */ /* 0x010fe200078e020c */
[-C--:B------:R-:W-:Y:S01]  /*7c00*/  LEA.HI.X.SX32 R21, R3, R121.reuse, 0x1, P3 ;  /* 0x0000007903157211 */ /* 0x080fe200018f0eff */
[----:B------:R-:W3:Y:S01]  /*7c10*/  LDC R27, c[0x0][0x248] ;  /* 0x00009200ff1b7b82 */ /* 0x000ee20000000800 */
[----:B------:R-:W-:Y:S01]  /*7c20*/  ISETP.LT.AND P3, PT, R14, UR5, !P0 ;  /* 0x000000050e007c0c */ /* 0x000fe2000c761270 */
[----:B------:R-:W-:Y:S01]  /*7c30*/  ULDC UR5, c[0x0][0x22c] ;  /* 0x00008b0000057ab9 */ /* 0x000fe20000000800 */
[CC--:B------:R-:W-:Y:S01]  /*7c40*/  LEA R14, P5, R12.reuse, R120.reuse, 0x1 ;  /* 0x000000780c0e7211 */ /* 0x0c0fe200078a08ff */
[----:B------:R4:W-:Y:S01]  /*7c50*/  @P4 STG.E.U16 desc[UR6][R20.64], R95 ;  /* 0x0000005f14004986 */ /* 0x0009e2000c101506 */
[----:B------:R-:W-:Y:S01]  /*7c60*/  ISETP.LT.AND P4, PT, R19, UR5, !P0 ;  /* 0x0000000513007c0c */ /* 0x000fe2000c781270 */
[----:B------:R-:W-:Y:S01]  /*7c70*/  ULDC UR5, c[0x0][0x22c] ;  /* 0x00008b0000057ab9 */ /* 0x000fe20000000800 */
[----:B0-----:R-:W-:Y:S01]  /*7c80*/  IMAD R3, R29, 0x2, R12 ;  /* 0x000000021d037824 */ /* 0x001fe200078e020c */
[----:B--2---:R-:W0:Y:S01]  /*7c90*/  LDC R23, c[0x0][0x248] ;  /* 0x00009200ff177b82 */ /* 0x004e220000000800 */
[----:B------:R2:W-:Y:S01]  /*7ca0*/  @P2 STG.E.U16 desc[UR6][R24.64], R96 ;  /* 0x0000006018002986 */ /* 0x0005e2000c101506 */
[----:B------:R-:W-:Y:S01]  /*7cb0*/  ISETP.LT.AND P2, PT, R15, UR5, !P0 ;  /* 0x000000050f007c0c */ /* 0x000fe2000c741270 */
[----:B------:R-:W-:Y:S01]  /*7cc0*/  ULDC UR5, c[0x0][0x22c] ;  /* 0x00008b0000057ab9 */ /* 0x000fe20000000800 */
[----:B------:R-:W-:Y:S01]  /*7cd0*/  LEA.HI.X.SX32 R15, R12, R121, 0x1, P5 ;  /* 0x000000790c0f7211 */ /* 0x000fe200028f0eff */
[----:B-1----:R-:W-:Y:S01]  /*7ce0*/  IMAD R12, R26, 0x2, R3 ;  /* 0x000000021a0c7824 */ /* 0x002fe200078e0203 */
[----:B------:R-:W-:-:S02]  /*7cf0*/  LEA R18, P5, R3, R120, 0x1 ;  /* 0x0000007803127211 */ /* 0x000fc400078a08ff */
[----:B------:R-:W1:Y:S01]  /*7d00*/  LDC R22, c[0x0][0x248] ;  /* 0x00009200ff167b82 */ /* 0x000e620000000800 */
[----:B------:R5:W-:Y:S01]  /*7d10*/  @P6 STG.E.U16 desc[UR6][R14.64], R97 ;  /* 0x000000610e006986 */ /* 0x000be2000c101506 */
[-C--:B------:R-:W-:Y:S02]  /*7d20*/  LEA.HI.X.SX32 R19, R3, R121.reuse, 0x1, P5 ;  /* 0x0000007903137211 */ /* 0x080fe400028f0eff */
[CC--:B----4-:R-:W-:Y:S02]  /*7d30*/  LEA R20, P6, R12.reuse, R120.reuse, 0x1 ;  /* 0x000000780c147211 */ /* 0x0d0fe400078c08ff */
[----:B------:R-:W-:Y:S01]  /*7d40*/  ISETP.LT.AND P5, PT, R9, UR5, !P0 ;  /* 0x0000000509007c0c */ /* 0x000fe2000c7a1270 */
[----:B------:R4:W-:Y:S01]  /*7d50*/  @P3 STG.E.U16 desc[UR6][R18.64], R98 ;  /* 0x0000006212003986 */ /* 0x0009e2000c101506 */
[----:B--2---:R-:W2:Y:S01]  /*7d60*/  LDC R24, c[0x0][0x248] ;  /* 0x00009200ff187b82 */ /* 0x004ea20000000800 */
[-C--:B------:R-:W-:Y:S01]  /*7d70*/  LEA.HI.X.SX32 R21, R12, R121.reuse, 0x1, P6 ;  /* 0x000000790c157211 */ /* 0x080fe200030f0eff */
[----:B---3--:R-:W-:Y:S01]  /*7d80*/  IMAD R12, R27, 0x2, R12 ;  /* 0x000000021b0c7824 */ /* 0x008fe200078e020c */
[----:B------:R-:W-:Y:S01]  /*7d90*/  ULDC UR5, c[0x0][0x22c] ;  /* 0x00008b0000057ab9 */ /* 0x000fe20000000800 */
[----:B------:R-:W-:Y:S01]  /*7da0*/  ISETP.LT.AND P3, PT, R16, UR8, !P0 ;  /* 0x0000000810007c0c */ /* 0x000fe2000c761270 */
[----:B------:R-:W-:Y:S01]  /*7db0*/  ULDC UR8, c[0x0][0x22c] ;  /* 0x00008b0000087ab9 */ /* 0x000fe20000000800 */
[----:B------:R3:W-:Y:S01]  /*7dc0*/  @P4 STG.E.U16 desc[UR6][R20.64], R99 ;  /* 0x0000006314004986 */ /* 0x0007e2000c101506 */
[C---:B-----5:R-:W-:Y:S01]  /*7dd0*/  LEA R14, P4, R12.reuse, R120, 0x1 ;  /* 0x000000780c0e7211 */ /* 0x060fe200078808ff */
[----:B0-----:R-:W-:Y:S01]  /*7de0*/  IMAD R3, R23, 0x2, R12 ;  /* 0x0000000217037824 */ /* 0x001fe200078e020c */
[----:B------:R-:W0:Y:S01]  /*7df0*/  LDC R26, c[0x0][0x248] ;  /* 0x00009200ff1a7b82 */ /* 0x000e220000000800 */
[----:B------:R-:W-:Y:S01]  /*7e00*/  ISETP.LT.AND P6, PT, R17, UR5, !P0 ;  /* 0x0000000511007c0c */ /* 0x000fe2000c7c1270 */
[----:B------:R-:W-:Y:S01]  /*7e10*/  ULDC UR5, c[0x0][0x22c] ;  /* 0x00008b0000057ab9 */ /* 0x000fe20000000800 */
[----:B------:R-:W-:-:S02]  /*7e20*/  LEA.HI.X.SX32 R15, R12, R121, 0x1, P4 ;  /* 0x000000790c0f7211 */ /* 0x000fc400020f0eff */
[CC--:B------:R-:W-:Y:S01]  /*7e30*/  LEA R16, P4, R3.reuse, R120.reuse, 0x1 ;  /* 0x0000007803107211 */ /* 0x0c0fe200078808ff */
[----:B-1----:R-:W-:Y:S02]  /*7e40*/  IMAD R9, R22, 0x2, R3 ;  /* 0x0000000216097824 */ /* 0x002fe400078e0203 */
[----:B----4-:R-:W1:Y:S01]  /*7e50*/  LDC R18, c[0x0][0x248] ;  /* 0x00009200ff127b82 */ /* 0x010e620000000800 */
[----:B------:R-:W-:Y:S02]  /*7e60*/  PRMT R96, R96, 0x7632, R96 ;  /* 0x0000763260607816 */ /* 0x000fe40000000060 */
[-C--:B------:R-:W-:Y:S02]  /*7e70*/  LEA.HI.X.SX32 R17, R3, R121.reuse, 0x1, P4 ;  /* 0x0000007903117211 */ /* 0x080fe400020f0eff */
[-C--:B------:R-:W-:Y:S01]  /*7e80*/  LEA R12, P4, R9, R120.reuse, 0x1 ;  /* 0x00000078090c7211 */ /* 0x080fe200078808ff */
[----:B------:R4:W-:Y:S01]  /*7e90*/  @P2 STG.E.U16 desc[UR6][R14.64], R96 ;  /* 0x000000600e002986 */ /* 0x0009e2000c101506 */
[----:B------:R-:W-:Y:S01]  /*7ea0*/  PRMT R97, R97, 0x7632, R97 ;  /* 0x0000763261617816 */ /* 0x000fe20000000061 */
[----:B------:R-:W5:Y:S01]  /*7eb0*/  LDC R19, c[0x0][0x248] ;  /* 0x00009200ff137b82 */ /* 0x000f620000000800 */
[----:B------:R-:W-:Y:S01]  /*7ec0*/  ISETP.LT.AND P2, PT, R13, UR5, !P0 ;  /* 0x000000050d007c0c */ /* 0x000fe2000c741270 */
[----:B------:R-:W-:Y:S01]  /*7ed0*/  ULDC UR5, c[0x0][0x22c] ;  /* 0x00008b0000057ab9 */ /* 0x000fe20000000800 */
[----:B------:R-:W-:Y:S01]  /*7ee0*/  LEA.HI.X.SX32 R13, R9, R121, 0x1, P4 ;  /* 0x00000079090d7211 */ /* 0x000fe200020f0eff */
[----:B--2---:R-:W-:Y:S01]  /*7ef0*/  IMAD R9, R24, 0x2, R9 ;  /* 0x0000000218097824 */ /* 0x004fe200078e0209 */
[----:B------:R-:W-:Y:S01]  /*7f00*/  PRMT R98, R98, 0x7632, R98 ;  /* 0x0000763262627816 */ /* 0x000fe20000000062 */
[----:B------:R2:W-:Y:S01]  /*7f10*/  @P5 STG.E.U16 desc[UR6][R16.64], R97 ;  /* 0x0000006110005986 */ /* 0x0005e2000c101506 */
[----:B------:R-:W-:Y:S01]  /*7f20*/  ISETP.LT.AND P4, PT, R4, UR5, !P0 ;  /* 0x0000000504007c0c */ /* 0x000fe2000c781270 */
[----:B---3--:R-:W3:Y:S01]  /*7f30*/  LDC R21, c[0x0][0x248] ;  /* 0x00009200ff157b82 */ /* 0x008ee20000000800 */
[----:B------:R-:W-:Y:S01]  /*7f40*/  PRMT R99, R99, 0x7632, R99 ;  /* 0x0000763263637816 */ /* 0x000fe20000000063 */
[----:B------:R2:W-:Y:S01]  /*7f50*/  @P6 STG.E.U16 desc[UR6][R12.64], R98 ;  /* 0x000000620c006986 */ /* 0x0005e2000c101506 */
[----:B----4-:R-:W-:Y:S01]  /*7f60*/  LEA R14, P6, R9, R120, 0x1 ;  /* 0x00000078090e7211 */ /* 0x010fe200078c08ff */
[----:B------:R-:W-:-:S02]  /*7f70*/  ULDC UR5, c[0x0][0x22c] ;  /* 0x00008b0000057ab9 */ /* 0x000fc40000000800 */
[----:B------:R-:W-:Y:S01]  /*7f80*/  ISETP.LT.AND P5, PT, R10, UR5, !P0 ;  /* 0x000000050a007c0c */ /* 0x000fe2000c7a1270 */
[----:B------:R-:W-:Y:S01]  /*7f90*/  ULDC UR5, c[0x0][0x22c] ;  /* 0x00008b0000057ab9 */ /* 0x000fe20000000800 */
[----:B-1----:R-:W-:Y:S01]  /*7fa0*/  IMAD R3, R18, 0x2, R9 ;  /* 0x0000000212037824 */ /* 0x002fe200078e0209 */
[-C--:B------:R-:W-:Y:S01]  /*7fb0*/  LEA.HI.X.SX32 R15, R9, R121.reuse, 0x1, P6 ;  /* 0x00000079090f7211 */ /* 0x080fe200030f0eff */
[----:B------:R-:W1:Y:S02]  /*7fc0*/  LDC R18, c[0x0][0x248] ;  /* 0x00009200ff127b82 */ /* 0x000e640000000800 */
[----:B0-----:R-:W-:Y:S01]  /*7fd0*/  IMAD R4, R26, 0x2, R3 ;  /* 0x000000021a047824 */ /* 0x001fe200078e0203 */
[-C--:B--2---:R-:W-:Y:S01]  /*7fe0*/  LEA R16, P6, R3, R120.reuse, 0x1 ;  /* 0x0000007803107211 */ /* 0x084fe200078c08ff */
[----:B------:R0:W-:Y:S01]  /*7ff0*/  @P3 STG.E.U16 desc[UR6][R14.64], R99 ;  /* 0x000000630e003986 */ /* 0x0001e2000c101506 */
[----:B------:R-:W-:Y:S01]  /*8000*/  ISETP.LT.AND P3, PT, R7, UR5, !P0 ;  /* 0x0000000507007c0c */ /* 0x000fe2000c761270 */
[----:B------:R-:W-:Y:S01]  /*8010*/  ULDC UR5, c[0x0][0x22c] ;  /* 0x00008b0000057ab9 */ /* 0x000fe20000000800 */
[----:B------:R-:W-:Y:S01]  /*8020*/  LEA.HI.X.SX32 R17, R3, R121, 0x1, P6 ;  /* 0x0000007903117211 */ /* 0x000fe200030f0eff */
[----:B------:R-:W2:Y:S01]  /*8030*/  LDC R9, c[0x0][0x248] ;  /* 0x00009200ff097b82 */ /* 0x000ea20000000800 */
[----:B------:R-:W-:-:S03]  /*8040*/  LEA R12, P6, R4, R120, 0x1 ;  /* 0x00000078040c7211 */ /* 0x000fc600078c08ff */
[----:B------:R4:W-:Y:S01]  /*8050*/  @P2 STG.E.U16 desc[UR6][R16.64], R104 ;  /* 0x0000006810002986 */ /* 0x0009e2000c101506 */
[-C--:B------:R-:W-:Y:S01]  /*8060*/  LEA.HI.X.SX32 R13, R4, R121.reuse, 0x1, P6 ;  /* 0x00000079040d7211 */ /* 0x080fe200030f0eff */
[----:B-----5:R-:W-:Y:S01]  /*8070*/  IMAD R4, R19, 0x2, R4 ;  /* 0x0000000213047824 */ /* 0x020fe200078e0204 */
[----:B------:R-:W-:Y:S01]  /*8080*/  ISETP.LT.AND P2, PT, R11, UR5, !P0 ;  /* 0x000000050b007c0c */ /* 0x000fe2000c741270 */
[----:B0-----:R-:W0:Y:S01]  /*8090*/  LDC R14, c[0x0][0x248] ;  /* 0x00009200ff0e7b82 */ /* 0x001e220000000800 */
[----:B------:R-:W-:Y:S01]  /*80a0*/  ULDC UR5, c[0x0][0x22c] ;  /* 0x00008b0000057ab9 */ /* 0x000fe20000000800 */
[----:B---3--:R-:W-:Y:S01]  /*80b0*/  IMAD R3, R21, 0x2, R4 ;  /* 0x0000000215037824 */ /* 0x008fe200078e0204 */
[-C--:B------:R-:W-:Y:S01]  /*80c0*/  LEA R10, P6, R4, R120.reuse, 0x1 ;  /* 0x00000078040a7211 */ /* 0x080fe200078c08ff */
[----:B------:R3:W-:Y:S01]  /*80d0*/  @P4 STG.E.U16 desc[UR6][R12.64], R105 ;  /* 0x000000690c004986 */ /* 0x0007e2000c101506 */
[----:B------:R-:W-:Y:S01]  /*80e0*/  ISETP.LT.AND P4, PT, R6, UR5, !P0 ;  /* 0x0000000506007c0c */ /* 0x000fe2000c781270 */
[----:B------:R-:W-:Y:S01]  /*80f0*/  ULDC UR5, c[0x0][0x22c] ;  /* 0x00008b0000057ab9 */ /* 0x000fe20000000800 */
[-C--:B------:R-:W-:Y:S01]  /*8100*/  LEA.HI.X.SX32 R11, R4, R121.reuse, 0x1, P6 ;  /* 0x00000079040b7211 */ /* 0x080fe200030f0eff */
[----:B----4-:R-:W4:Y:S01]  /*8110*/  LDC R16, c[0x0][0x248] ;  /* 0x00009200ff107b82 */ /* 0x010f220000000800 */
[C---:B------:R-:W-:Y:S01]  /*8120*/  LEA R6, P6, R3.reuse, R120, 0x1 ;  /* 0x0000007803067211 */ /* 0x040fe200078c08ff */
[----:B-1----:R-:W-:Y:S01]  /*8130*/  IMAD R4, R18, 0x2, R3 ;  /* 0x0000000212047824 */ /* 0x002fe200078e0203 */
[----:B------:R-:W-:Y:S01]  /*8140*/  PRMT R104, R104, 0x7632, R104 ;  /* 0x0000763268687816 */ /* 0x000fe20000000068 */
[----:B------:R1:W-:Y:S01]  /*8150*/  @P5 STG.E.U16 desc[UR6][R10.64], R106 ;  /* 0x0000006a0a005986 */ /* 0x0003e2000c101506 */
[----:B------:R-:W-:-:S02]  /*8160*/  LEA.HI.X.SX32 R7, R3, R121, 0x1, P6 ;  /* 0x0000007903077211 */ /* 0x000fc400030f0eff */
[----:B------:R-:W-:Y:S01]  /*8170*/  ISETP.LT.AND P5, PT, R8, UR5, !P0 ;  /* 0x0000000508007c0c */ /* 0x000fe2000c7a1270 */
[----:B--2---:R-:W-:Y:S01]  /*8180*/  IMAD R3, R9, 0x2, R4 ;  /* 0x0000000209037824 */ /* 0x004fe200078e0204 */
[CC--:B------:R-:W-:Y:S01]  /*8190*/  LEA R8, P6, R4.reuse, R120.reuse, 0x1 ;  /* 0x0000007804087211 */ /* 0x0c0fe200078c08ff */
[----:B---3--:R-:W2:Y:S01]  /*81a0*/  LDC R13, c[0x0][0x248] ;  /* 0x00009200ff0d7b82 */ /* 0x008ea20000000800 */
[----:B------:R-:W-:Y:S01]  /*81b0*/  ULDC UR5, c[0x0][0x22c] ;  /* 0x00008b0000057ab9 */ /* 0x000fe20000000800 */
[----:B------:R3:W-:Y:S01]  /*81c0*/  @P3 STG.E.U16 desc[UR6][R6.64], R107 ;  /* 0x0000006b06003986 */ /* 0x0007e2000c101506 */
[-C--:B------:R-:W-:Y:S02]  /*81d0*/  LEA.HI.X.SX32 R9, R4, R121.reuse, 0x1, P6 ;  /* 0x0000007904097211 */ /* 0x080fe400030f0eff */
[-C--:B------:R-:W-:Y:S02]  /*81e0*/  LEA R4, P6, R3, R120.reuse, 0x1 ;  /* 0x0000007803047211 */ /* 0x080fe400078c08ff */
[----:B------:R-:W-:Y:S01]  /*81f0*/  ISETP.LT.AND P3, PT, R5, UR5, !P0 ;  /* 0x0000000505007c0c */ /* 0x000fe2000c761270 */
[----:B-1----:R-:W1:Y:S01]  /*8200*/  LDC R11, c[0x0][0x248] ;  /* 0x00009200ff0b7b82 */ /* 0x002e620000000800 */
[----:B------:R-:W-:Y:S01]  /*8210*/  LEA.HI.X.SX32 R5, R3, R121, 0x1, P6 ;  /* 0x0000007903057211 */ /* 0x000fe200030f0eff */
[----:B0-----:R-:W-:Y:S01]  /*8220*/  IMAD R3, R14, 0x2, R3 ;  /* 0x000000020e037824 */ /* 0x001fe200078e0203 */
[----:B------:R-:W-:Y:S01]  /*8230*/  PRMT R105, R105, 0x7632, R105 ;  /* 0x0000763269697816 */ /* 0x000fe20000000069 */
[----:B------:R-:W-:Y:S01]  /*8240*/  ULDC UR5, c[0x0][0x22c] ;  /* 0x00008b0000057ab9 */ /* 0x000fe20000000800 */
[----:B------:R0:W-:Y:S01]  /*8250*/  @P2 STG.E.U16 desc[UR6][R8.64], R104 ;  /* 0x0000006808002986 */ /* 0x0001e2000c101506 */
[----:B----4-:R-:W-:Y:S01]  /*8260*/  IMAD R10, R16, 0x2, R3 ;  /* 0x00000002100a7824 */ /* 0x010fe200078e0203 */
[----:B------:R-:W-:Y:S01]  /*8270*/  ISETP.LT.AND P2, PT, R2, UR5, !P0 ;  /* 0x0000000502007c0c */ /* 0x000fe2000c741270 */
[----:B------:R-:W4:Y:S01]  /*8280*/  LDC R12, c[0x0][0x248] ;  /* 0x00009200ff0c7b82 */ /* 0x000f220000000800 */
[----:B------:R5:W-:Y:S01]  /*8290*/  @P4 STG.E.U16 desc[UR6][R4.64], R105 ;  /* 0x0000006904004986 */ /* 0x000be2000c101506 */
[-C--:B------:R-:W-:Y:S01]  /*82a0*/  LEA R2, P4, R3, R120.reuse, 0x1 ;  /* 0x0000007803027211 */ /* 0x080fe200078808ff */
[----:B------:R-:W-:Y:S01]  /*82b0*/  ULDC UR5, c[0x0][0x22c] ;  /* 0x00008b0000057ab9 */ /* 0x000fe20000000800 */
[----:B---3--:R-:W-:-:S02]  /*82c0*/  LEA R6, P6, R10, R120, 0x1 ;  /* 0x000000780a067211 */ /* 0x008fc400078c08ff */
[-C--:B------:R-:W-:Y:S02]  /*82d0*/  LEA.HI.X.SX32 R3, R3, R121.reuse, 0x1, P4 ;  /* 0x0000007903037211 */ /* 0x080fe400020f0eff */
[----:B------:R-:W3:Y:S01]  /*82e0*/  LDC R14, c[0x0][0x248] ;  /* 0x00009200ff0e7b82 */ /* 0x000ee20000000800 */
[----:B------:R-:W-:Y:S01]  /*82f0*/  LEA.HI.X.SX32 R7, R10, R121, 0x1, P6 ;  /* 0x000000790a077211 */ /* 0x000fe200030f0eff */
[----:B--2---:R-:W-:Y:S01]  /*8300*/  IMAD R10, R13, 0x2, R10 ;  /* 0x000000020d0a7824 */ /* 0x004fe200078e020a */
[----:B------:R-:W-:Y:S02]  /*8310*/  PRMT R106, R106, 0x7632, R106 ;  /* 0x000076326a6a7816 */ /* 0x000fe4000000006a */
[----:B------:R-:W-:Y:S02]  /*8320*/  PRMT R107, R107, 0x7632, R107 ;  /* 0x000076326b6b7816 */ /* 0x000fe4000000006b */
[----:B------:R-:W-:Y:S01]  /*8330*/  ISETP.LT.AND P4, PT, R181, UR5, !P0 ;  /* 0x00000005b5007c0c */ /* 0x000fe2000c781270 */
[----:B-1----:R-:W-:Y:S01]  /*8340*/  IMAD R11, R11, 0x2, R10 ;  /* 0x000000020b0b7824 */ /* 0x002fe200078e020a */
[----:B------:R-:W1:Y:S01]  /*8350*/  LDC R13, c[0x0][0x248] ;  /* 0x00009200ff0d7b82 */ /* 0x000e620000000800 */
[----:B------:R2:W-:Y:S01]  /*8360*/  @P5 STG.E.U16 desc[UR6][R2.64], R106 ;  /* 0x0000006a02005986 */ /* 0x0005e2000c101506 */
[----:B------:R-:W-:-:S02]  /*8370*/  ULDC UR5, c[0x0][0x22c] ;  /* 0x00008b0000057ab9 */ /* 0x000fc40000000800 */
[CC--:B0-----:R-:W-:Y:S01]  /*8380*/  LEA R8, P6, R11.reuse, R120.reuse, 0x1 ;  /* 0x000000780b087211 */ /* 0x0c1fe200078c08ff */
[----:B------:R0:W-:Y:S01]  /*8390*/  @P3 STG.E.U16 desc[UR6][R6.64], R107 ;  /* 0x0000006b06003986 */ /* 0x0001e2000c101506 */
[-C--:B-----5:R-:W-:Y:S02]  /*83a0*/  LEA R4, P3, R10, R120.reuse, 0x1 ;  /* 0x000000780a047211 */ /* 0x0a0fe400078608ff */
[-C--:B------:R-:W-:Y:S01]  /*83b0*/  LEA.HI.X.SX32 R9, R11, R121.reuse, 0x1, P6 ;  /* 0x000000790b097211 */ /* 0x080fe200030f0eff */
[----:B------:R-:W5:Y:S01]  /*83c0*/  LDC R15, c[0x0][0x248] ;  /* 0x00009200ff0f7b82 */ /* 0x000f620000000800 */
[----:B----4-:R-:W-:Y:S01]  /*83d0*/  IMAD R11, R12, 0x2, R11 ;  /* 0x000000020c0b7824 */ /* 0x010fe200078e020b */
[-C--:B------:R-:W-:Y:S02]  /*83e0*/  LEA.HI.X.SX32 R5, R10, R121.reuse, 0x1, P3 ;  /* 0x000000790a057211 */ /* 0x080fe400018f0eff */
[----:B------:R-:W-:Y:S01]  /*83f0*/  ISETP.LT.AND P5, PT, R185, UR5, !P0 ;  /* 0x00000005b9007c0c */ /* 0x000fe2000c7a1270 */
[----:B------:R-:W-:Y:S01]  /*8400*/  ULDC UR5, c[0x0][0x22c] ;  /* 0x00008b0000057ab9 */ /* 0x000fe20000000800 */
[----:B---3--:R-:W-:Y:S01]  /*8410*/  IMAD R10, R14, 0x2, R11 ;  /* 0x000000020e0a7824 */ /* 0x008fe200078e020b */
[----:B------:R-:W-:Y:S01]  /*8420*/  ISETP.LT.AND P3, PT, R186, UR8, !P0 ;  /* 0x00000008ba007c0c */ /* 0x000fe2000c761270 */
[----:B------:R3:W-:Y:S01]  /*8430*/  @P2 STG.E.U16 desc[UR6][R4.64], R108 ;  /* 0x0000006c04002986 */ /* 0x0007e2000c101506 */
[CC--:B--2---:R-:W-:Y:S01]  /*8440*/  LEA R2, P2, R11.reuse, R120.reuse, 0x1 ;  /* 0x000000780b027211 */ /* 0x0c4fe200078408ff */
[----:B------:R-:W2:Y:S01]  /*8450*/  LDC R17, c[0x0][0x248] ;  /* 0x00009200ff117b82 */ /* 0x000ea20000000800 */
[CC--:B0-----:R-:W-:Y:S01]  /*8460*/  LEA R6, P6, R10.reuse, R120.reuse, 0x1 ;  /* 0x000000780a067211 */ /* 0x0c1fe200078c08ff */
[----:B------:R5:W-:Y:S01]  /*8470*/  @P4 STG.E.U16 desc[UR6][R8.64], R109 ;  /* 0x0000006d08004986 */ /* 0x000be2000c101506 */
[-C--:B------:R-:W-:Y:S01]  /*8480*/  LEA.HI.X.SX32 R3, R11, R121.reuse, 0x1, P2 ;  /* 0x000000790b037211 */ /* 0x080fe200010f0eff */
[----:B------:R-:W-:Y:S01]  /*8490*/  ULDC UR8, c[0x0][0x22c] ;  /* 0x00008b0000087ab9 */ /* 0x000fe20000000800 */
[----:B------:R-:W-:Y:S01]  /*84a0*/  LEA.HI.X.SX32 R7, R10, R121, 0x1, P6 ;  /* 0x000000790a077211 */ /* 0x000fe200030f0eff */
[----:B-1----:R-:W-:Y:S01]  /*84b0*/  IMAD R10, R13, 0x2, R10 ;  /* 0x000000020d0a7824 */ /* 0x002fe200078e020a */
[----:B------:R-:W-:Y:S01]  /*84c0*/  ISETP.LT.AND P4, PT, R187, UR5, !P0 ;  /* 0x00000005bb007c0c */ /* 0x000fe2000c781270 */
[----:B------:R0:W-:Y:S01]  /*84d0*/  @P5 STG.E.U16 desc[UR6][R2.64], R110 ;  /* 0x0000006e02005986 */ /* 0x0001e2000c101506 */
[----:B------:R-:W1:Y:S01]  /*84e0*/  LDC R12, c[0x0][0x248] ;  /* 0x00009200ff0c7b82 */ /* 0x000e620000000800 */
[----:B------:R-:W-:Y:S01]  /*84f0*/  ISETP.LT.AND P2, PT, R189, UR8, !P0 ;  /* 0x00000008bd007c0c */ /* 0x000fe2000c741270 */
[----:B------:R-:W-:Y:S01]  /*8500*/  ULDC UR5, c[0x0][0x22c] ;  /* 0x00008b0000057ab9 */ /* 0x000fe20000000800 */
[----:B------:R4:W-:Y:S01]  /*8510*/  @P3 STG.E.U16 desc[UR6][R6.64], R111 ;  /* 0x0000006f06003986 */ /* 0x0009e2000c101506 */
[----:B---3--:R-:W-:Y:S01]  /*8520*/  LEA R4, P3, R10, R120, 0x1 ;  /* 0x000000780a047211 */ /* 0x008fe200078608ff */
[----:B-----5:R-:W-:Y:S01]  /*8530*/  IMAD R8, R15, 0x2, R10 ;  /* 0x000000020f087824 */ /* 0x020fe200078e020a */
[----:B------:R-:W-:-:S02]  /*8540*/  PRMT R108, R108, 0x7632, R108 ;  /* 0x000076326c6c7816 */ /* 0x000fc4000000006c */
[-C--:B------:R-:W-:Y:S01]  /*8550*/  LEA.HI.X.SX32 R5, R10, R121.reuse, 0x1, P3 ;  /* 0x000000790a057211 */ /* 0x080fe200018f0eff */
[----:B------:R-:W3:Y:S01]  /*8560*/  LDC R11, c[0x0][0x248] ;  /* 0x00009200ff0b7b82 */ /* 0x000ee20000000800 */
[----:B------:R-:W-:Y:S02]  /*8570*/  ISETP.LT.AND P5, PT, R191, UR5, !P0 ;  /* 0x00000005bf007c0c */ /* 0x000fe4000c7a1270 */
[CC--:B0-----:R-:W-:Y:S01]  /*8580*/  LEA R2, P6, R8.reuse, R120.reuse, 0x1 ;  /* 0x0000007808027211 */ /* 0x0c1fe200078c08ff */
[----:B------:R0:W-:Y:S01]  /*8590*/  @P4 STG.E.U16 desc[UR6][R4.64], R108 ;  /* 0x0000006c04004986 */ /* 0x0001e2000c101506 */
[----:B------:R-:W-:Y:S01]  /*85a0*/  PRMT R109, R109, 0x7632, R109 ;  /* 0x000076326d6d7816 */ /* 0x000fe2000000006d */
[----:B--2---:R-:W-:Y:S01]  /*85b0*/  IMAD R9, R17, 0x2, R8 ;  /* 0x0000000211097824 */ /* 0x004fe200078e0208 */
[-C--:B------:R-:W-:Y:S01]  /*85c0*/  LEA.HI.X.SX32 R3, R8, R121.reuse, 0x1, P6 ;  /* 0x0000007908037211 */ /* 0x080fe200030f0eff */
[----:B------:R-:W2:Y:S01]  /*85d0*/  LDC R10, c[0x0][0x248] ;  /* 0x00009200ff0a7b82 */ /* 0x000ea20000000800 */
[----:B------:R-:W-:Y:S01]  /*85e0*/  ISETP.LT.AND P3, PT, R195, UR4, !P0 ;  /* 0x00000004c3007c0c */ /* 0x000fe2000c761270 */
[----:B------:R-:W-:Y:S01]  /*85f0*/  ULDC UR4, c[0x0][0x22c] ;  /* 0x00008b0000047ab9 */ /* 0x000fe20000000800 */
[C---:B----4-:R-:W-:Y:S01]  /*8600*/  LEA R6, P6, R9.reuse, R120, 0x1 ;  /* 0x0000007809067211 */ /* 0x050fe200078c08ff */
[----:B------:R4:W-:Y:S01]  /*8610*/  @P2 STG.E.U16 desc[UR6][R2.64], R109 ;  /* 0x0000006d02002986 */ /* 0x0009e2000c101506 */
[----:B------:R-:W-:Y:S01]  /*8620*/  ISETP.LT.AND P4, PT, R200, UR4, !P0 ;  /* 0x00000004c8007c0c */ /* 0x000fe2000c781270 */
[----:B------:R-:W-:Y:S01]  /*8630*/  ULDC UR4, c[0x0][0x22c] ;  /* 0x00008b0000047ab9 */ /* 0x000fe20000000800 */
[----:B------:R-:W-:Y:S01]  /*8640*/  LEA.HI.X.SX32 R7, R9, R121, 0x1, P6 ;  /* 0x0000007909077211 */ /* 0x000fe200030f0eff */
[----:B------:R-:W5:Y:S01]  /*8650*/  LDC R13, c[0x0][0x248] ;  /* 0x00009200ff0d7b82 */ /* 0x000f620000000800 */
[----:B-1----:R-:W-:Y:S01]  /*8660*/  IMAD R9, R12, 0x2, R9 ;  /* 0x000000020c097824 */ /* 0x002fe200078e0209 */
[----:B------:R-:W-:Y:S01]  /*8670*/  ISETP.LT.AND P2, PT, R202, UR4, !P0 ;  /* 0x00000004ca007c0c */ /* 0x000fe2000c741270 */
[----:B------:R-:W-:Y:S01]  /*8680*/  ULDC UR4, c[0x0][0x22c] ;  /* 0x00008b0000047ab9 */ /* 0x000fe20000000800 */
[----:B------:R-:W-:-:S02]  /*8690*/  PRMT R111, R111, 0x7632, R111 ;  /* 0x000076326f6f7816 */ /* 0x000fc4000000006f */
[C---:B0-----:R-:W-:Y:S02]  /*86a0*/  LEA R4, P6, R9.reuse, R120, 0x1 ;  /* 0x0000007809047211 */ /* 0x041fe400078c08ff */
[----:B------:R-:W0:Y:S01]  /*86b0*/  LDC R12, c[0x0][0x248] ;  /* 0x00009200ff0c7b82 */ /* 0x000e220000000800 */
[----:B----4-:R-:W-:Y:S02]  /*86c0*/  PRMT R3, R110, 0x7632, R3 ;  /* 0x000076326e037816 */ /* 0x010fe40000000003 */
[----:B------:R-:W-:-:S03]  /*86d0*/  LEA.HI.X.SX32 R5, R9, R121, 0x1, P6 ;  /* 0x0000007909057211 */ /* 0x000fc600030f0eff */
[----:B------:R1:W-:Y:S01]  /*86e0*/  @P5 STG.E.U16 desc[UR6][R6.64], R3 ;  /* 0x0000000306005986 */ /* 0x0003e2000c101506 */
[----:B------:R-:W-:Y:S01]  /*86f0*/  ISETP.LT.AND P5, PT, R204, UR4, !P0 ;  /* 0x00000004cc007c0c */ /* 0x000fe2000c7a1270 */
[----:B--2---:R-:W-:Y:S01]  /*8700*/  IMAD R8, R10, 0x2, R9 ;  /* 0x000000020a087824 */ /* 0x004fe200078e0209 */
[----:B------:R-:W2:Y:S01]  /*8710*/  LDC R14, c[0x0][0x248] ;  /* 0x00009200ff0e7b82 */ /* 0x000ea20000000800 */
[----:B------:R-:W-:Y:S01]  /*8720*/  ULDC UR4, c[0x0][0x22c] ;  /* 0x00008b0000047ab9 */ /* 0x000fe20000000800 */
[----:B------:R4:W-:Y:S01]  /*8730*/  @P3 STG.E.U16 desc[UR6][R4.64], R111 ;  /* 0x0000006f04003986 */ /* 0x0009e2000c101506 */
[----:B------:R-:W-:Y:S01]  /*8740*/  ISETP.LT.AND P3, PT, R205, UR4, !P0 ;  /* 0x00000004cd007c0c */ /* 0x000fe2000c761270 */
[----:B------:R-:W-:Y:S01]  /*8750*/  ULDC UR4, c[0x0][0x22c] ;  /* 0x00008b0000047ab9 */ /* 0x000fe20000000800 */
[----:B------:R-:W-:-:S03]  /*8760*/  LEA R2, P6, R8, R120, 0x1 ;  /* 0x0000007808027211 */ /* 0x000fc600078c08ff */
[----:B------:R-:W0:Y:S01]  /*8770*/  LDC R10, c[0x0][0x248] ;  /* 0x00009200ff0a7b82 */ /* 0x000e220000000800 */
[----:B-1----:R-:W-:Y:S01]  /*8780*/  LEA.HI.X.SX32 R3, R8, R121, 0x1, P6 ;  /* 0x0000007908037211 */ /* 0x002fe200030f0eff */
[----:B---3--:R-:W-:-:S04]  /*8790*/  IMAD R8, R11, 0x2, R8 ;  /* 0x000000020b087824 */ /* 0x008fc800078e0208 */
[----:B-----5:R-:W-:Y:S01]  /*87a0*/  IMAD R9, R13, 0x2, R8 ;  /* 0x000000020d097824 */ /* 0x020fe200078e0208 */
[-C--:B------:R-:W-:Y:S01]  /*87b0*/  LEA R6, P6, R8, R120.reuse, 0x1 ;  /* 0x0000007808067211 */ /* 0x080fe200078c08ff */
[----:B------:R-:W1:Y:S01]  /*87c0*/  LDC R11, c[0x0][0x248] ;  /* 0x00009200ff0b7b82 */ /* 0x000e620000000800 */
[----:B------:R3:W-:Y:S01]  /*87d0*/  @P4 STG.E.U16 desc[UR6][R2.64], R208 ;  /* 0x000000d002004986 */ /* 0x0007e2000c101506 */
[----:B------:R-:W-:Y:S01]  /*87e0*/  ISETP.LT.AND P4, PT, R206, UR4, !P0 ;  /* 0x00000004ce007c0c */ /* 0x000fe2000c781270 */
[----:B------:R-:W-:Y:S01]  /*87f0*/  ULDC UR4, c[0x0][0x22c] ;  /* 0x00008b0000047ab9 */ /* 0x000fe20000000800 */
[-C--:B------:R-:W-:Y:S02]  /*8800*/  LEA.HI.X.SX32 R7, R8, R121.reuse, 0x1, P6 ;  /* 0x0000007908077211 */ /* 0x080fe400030f0eff */
[C---:B----4-:R-:W-:Y:S02]  /*8810*/  LEA R4, P6, R9.reuse, R120, 0x1 ;  /* 0x0000007809047211 */ /* 0x050fe400078c08ff */
[----:B------:R-:W4:Y:S01]  /*8820*/  LDC R13, c[0x0][0x248] ;  /* 0x00009200ff0d7b82 */ /* 0x000f220000000800 */
[----:B------:R-:W-:Y:S01]  /*8830*/  @P2 STG.E.U16 desc[UR6][R6.64], R209 ;  /* 0x000000d106002986 */ /* 0x000fe2000c101506 */
[----:B------:R-:W-:-:S02]  /*8840*/  LEA.HI.X.SX32 R5, R9, R121, 0x1, P6 ;  /* 0x0000007909057211 */ /* 0x000fc400030f0eff */
[----:B------:R-:W-:Y:S01]  /*8850*/  ISETP.LT.AND P2, PT, R207, UR4, !P0 ;  /* 0x00000004cf007c0c */ /* 0x000fe2000c741270 */
[----:B------:R-:W-:Y:S01]  /*8860*/  ULDC UR4, c[0x0][0x22c] ;  /* 0x00008b0000047ab9 */ /* 0x000fe20000000800 */
[----:B---3--:R-:W-:Y:S01]  /*8870*/  PRMT R208, R208, 0x7632, R208 ;  /* 0x00007632d0d07816 */ /* 0x008fe200000000d0 */
[----:B------:R3:W-:Y:S01]  /*8880*/  @P5 STG.E.U16 desc[UR6][R4.64], R210 ;  /* 0x000000d204005986 */ /* 0x0007e2000c101506 */
[----:B0-----:R-:W-:Y:S01]  /*8890*/  IMAD R3, R10, 0x2, R9 ;  /* 0x000000020a037824 */ /* 0x001fe200078e0209 */
[----:B------:R-:W-:-:S03]  /*88a0*/  ISETP.LT.AND P0, PT, R0, UR4, !P0 ;  /* 0x0000000400007c0c */ /* 0x000fc6000c701270 */
[----:B------:R-:W-:Y:S01]  /*88b0*/  IMAD R9, R12, 0x2, R3 ;  /* 0x000000020c097824 */ /* 0x000fe200078e0203 */
[----:B------:R-:W-:-:S03]  /*88c0*/  LEA R2, P6, R3, R120, 0x1 ;  /* 0x0000007803027211 */ /* 0x000fc600078c08ff */
[----:B--2---:R-:W-:Y:S01]  /*88d0*/  IMAD R0, R14, 0x2, R9 ;  /* 0x000000020e007824 */ /* 0x004fe200078e0209 */
[-C--:B------:R-:W-:Y:S02]  /*88e0*/  LEA R8, P5, R9, R120.reuse, 0x1 ;  /* 0x0000007809087211 */ /* 0x080fe400078a08ff */
[-C--:B------:R-:W-:Y:S01]  /*88f0*/  LEA.HI.X.SX32 R3, R3, R121.reuse, 0x1, P6 ;  /* 0x0000007903037211 */ /* 0x080fe200030f0eff */
[----:B-1----:R-:W-:Y:S01]  /*8900*/  IMAD R10, R11, 0x2, R0 ;  /* 0x000000020b0a7824 */ /* 0x002fe200078e0200 */
[----:B------:R-:W-:Y:S02]  /*8910*/  LEA.HI.X.SX32 R9, R9, R121, 0x1, P5 ;  /* 0x0000007909097211 */ /* 0x000fe400028f0eff */
[----:B---3--:R-:W-:Y:S01]  /*8920*/  PRMT R210, R210, 0x7632, R210 ;  /* 0x00007632d2d27816 */ /* 0x008fe200000000d2 */
[----:B------:R0:W-:Y:S01]  /*8930*/  @P3 STG.E.U16 desc[UR6][R2.64], R211 ;  /* 0x000000d302003986 */ /* 0x0001e2000c101506 */
[----:B------:R-:W-:Y:S01]  /*8940*/  LEA R6, P3, R0, R120, 0x1 ;  /* 0x0000007800067211 */ /* 0x000fe200078608ff */
[----:B----4-:R-:W-:-:S02]  /*8950*/  IMAD R11, R13, 0x2, R10 ;  /* 0x000000020d0b7824 */ /* 0x010fc400078e020a */
[----:B------:R1:W-:Y:S01]  /*8960*/  @P4 STG.E.U16 desc[UR6][R8.64], R208 ;  /* 0x000000d008004986 */ /* 0x0003e2000c101506 */
[-C--:B------:R-:W-:Y:S02]  /*8970*/  LEA R4, P4, R10, R120.reuse, 0x1 ;  /* 0x000000780a047211 */ /* 0x080fe400078808ff */
[-C--:B------:R-:W-:Y:S02]  /*8980*/  LEA.HI.X.SX32 R7, R0, R121.reuse, 0x1, P3 ;  /* 0x0000007900077211 */ /* 0x080fe400018f0eff */
[-C--:B------:R-:W-:Y:S02]  /*8990*/  LEA.HI.X.SX32 R5, R10, R121.reuse, 0x1, P4 ;  /* 0x000000790a057211 */ /* 0x080fe400020f0eff */
[----:B------:R-:W-:Y:S02]  /*89a0*/  LEA R120, P3, R11, R120, 0x1 ;  /* 0x000000780b787211 */ /* 0x000fe400078608ff */
[----:B0-----:R-:W-:Y:S02]  /*89b0*/  PRMT R3, R209, 0x7632, R3 ;  /* 0x00007632d1037816 */ /* 0x001fe40000000003 */
[----:B------:R-:W-:-:S03]  /*89c0*/  LEA.HI.X.SX32 R121, R11, R121, 0x1, P3 ;  /* 0x000000790b797211 */ /* 0x000fc600018f0eff */
[----:B------:R1:W-:Y:S04]  /*89d0*/  @P2 STG.E.U16 desc[UR6][R6.64], R3 ;  /* 0x0000000306002986 */ /* 0x0003e8000c101506 */
[----:B------:R1:W-:Y:S01]  /*89e0*/  @P0 STG.E.U16 desc[UR6][R4.64], R210 ;  /* 0x000000d204000986 */ /* 0x0003e2000c101506 */
[----:B------:R-:W-:Y:S05]  /*89f0*/  @!P1 EXIT ;  /* 0x000000000000994d */ /* 0x000fea0003800000 */
[----:B------:R-:W-:-:S05]  /*8a00*/  PRMT R60, R211, 0x7632, R60 ;  /* 0x00007632d33c7816 */ /* 0x000fca000000003c */
[----:B------:R-:W-:Y:S01]  /*8a10*/  STG.E.U16 desc[UR6][R120.64], R60 ;  /* 0x0000003c78007986 */ /* 0x000fe2000c101506 */
[----:B------:R-:W-:Y:S05]  /*8a20*/  EXIT ;  /* 0x000000000000794d */ /* 0x000fea0003800000 */
.L_x_2:
[----:B------:R-:W-:-:S00]  /*8a30*/  BRA `(.L_x_2) ;  /* 0xfffffffc00fc7947 */ /* 0x000fc0000383ffff */
[----:B------:R-:W-:-:S00]  /*8a40*/  NOP ;  /* 0x0000000000007918 */ /* 0x000fc00000000000 */
        /* <DEDUP_REMOVED lines=11> */
.L_x_3:


//--------------------- .nv.shared.matmul_kernel  --------------------------
	.section	.nv.shared.matmul_kernel,"aw",@nobits
	.sectionflags	@""
	.align	16
	.zero		1024


//--------------------- .nv.shared.reserved.0     --------------------------
	.section	.nv.shared.reserved.0,"aw",@nobits
	.weak		__nv_reservedSMEM_offset_0_alias
	.size		__nv_reservedSMEM_offset_0_alias, 0, 0
	.other		__nv_reservedSMEM_offset_0_alias,@"STO_CUDA_RESERVED_SHARED STV_DEFAULT"
__nv_reservedSMEM_offset_0_alias:
	.zero		0


//--------------------- .nv.constant0.matmul_kernel --------------------------
	.section	.nv.constant0.matmul_kernel,"a",@progbits
	.sectionflags	@""
	.align	4
.nv.constant0.matmul_kernel:
	.zero		608


//--------------------- SYMBOLS --------------------------

	.type		.nv.reservedSmem.offset0,@object
	.size		.nv.reservedSmem.offset0,0x4
